//
// Generated by NVIDIA NVVM Compiler
//
// Compiler Build ID: CL-36424714
// Cuda compilation tools, release 13.0, V13.0.88
// Based on NVVM 20.0.0
//

.version 9.0
.target sm_100
.address_size 64

	// .globl	SOBEL

.visible .entry SOBEL(
	.param .u32 SOBEL_param_0,
	.param .u32 SOBEL_param_1,
	.param .u64 .ptr .align 1 SOBEL_param_2,
	.param .u64 .ptr .align 1 SOBEL_param_3
)
{
	.reg .pred 	%p<16>;
	.reg .b32 	%r<40>;
	.reg .b32 	%f<51>;
	.reg .b64 	%rd<23>;
	.reg .b64 	%fd<3>;

	ld.param.u32 	%r3, [SOBEL_param_0];
	ld.param.u32 	%r5, [SOBEL_param_1];
	ld.param.u64 	%rd1, [SOBEL_param_2];
	ld.param.u64 	%rd2, [SOBEL_param_3];
	mov.u32 	%r6, %ctaid.x;
	mov.u32 	%r7, %ntid.x;
	mov.u32 	%r8, %tid.x;
	mad.lo.s32 	%r1, %r6, %r7, %r8;
	mov.u32 	%r9, %ctaid.y;
	mov.u32 	%r10, %ntid.y;
	mov.u32 	%r11, %tid.y;
	mad.lo.s32 	%r12, %r9, %r10, %r11;
	setp.ge.s32 	%p1, %r1, %r3;
	setp.ge.s32 	%p2, %r12, %r5;
	or.pred  	%p3, %p1, %p2;
	@%p3 bra 	$L__BB0_2;
	cvta.to.global.u64 	%rd3, %rd1;
	cvta.to.global.u64 	%rd4, %rd2;
	add.s32 	%r13, %r1, 1;
	add.s32 	%r14, %r12, 1;
	add.s32 	%r15, %r1, -1;
	add.s32 	%r16, %r12, -1;
	setp.lt.s32 	%p4, %r1, -1;
	add.s32 	%r17, %r3, -1;
	setp.eq.s32 	%p5, %r13, %r3;
	selp.b32 	%r18, 0, %r13, %p5;
	selp.b32 	%r19, %r17, %r18, %p4;
	mul.lo.s32 	%r20, %r12, %r3;
	add.s32 	%r21, %r19, %r20;
	mul.wide.s32 	%rd5, %r21, 4;
	add.s64 	%rd6, %rd3, %rd5;
	ld.global.f32 	%f1, [%rd6];
	setp.eq.s32 	%p6, %r14, %r5;
	selp.b32 	%r22, 0, %r14, %p6;
	mul.lo.s32 	%r23, %r22, %r3;
	add.s32 	%r24, %r23, %r19;
	mul.wide.s32 	%rd7, %r24, 4;
	add.s64 	%rd8, %rd3, %rd7;
	ld.global.f32 	%f2, [%rd8];
	add.s32 	%r25, %r23, %r1;
	mul.wide.s32 	%rd9, %r25, 4;
	add.s64 	%rd10, %rd3, %rd9;
	ld.global.f32 	%f3, [%rd10];
	setp.lt.s32 	%p7, %r1, 1;
	setp.eq.s32 	%p8, %r15, %r3;
	selp.b32 	%r26, 0, %r15, %p8;
	selp.b32 	%r27, %r17, %r26, %p7;
	add.s32 	%r28, %r23, %r27;
	mul.wide.s32 	%rd11, %r28, 4;
	add.s64 	%rd12, %rd3, %rd11;
	ld.global.f32 	%f4, [%rd12];
	add.s32 	%r29, %r27, %r20;
	mul.wide.s32 	%rd13, %r29, 4;
	add.s64 	%rd14, %rd3, %rd13;
	ld.global.f32 	%f5, [%rd14];
	setp.eq.s32 	%p9, %r12, 0;
	add.s32 	%r30, %r5, -1;
	setp.eq.s32 	%p10, %r16, %r5;
	selp.b32 	%r31, 0, %r16, %p10;
	selp.b32 	%r32, %r30, %r31, %p9;
	mul.lo.s32 	%r33, %r32, %r3;
	add.s32 	%r34, %r33, %r27;
	mul.wide.s32 	%rd15, %r34, 4;
	add.s64 	%rd16, %rd3, %rd15;
	ld.global.f32 	%f6, [%rd16];
	add.s32 	%r35, %r33, %r1;
	mul.wide.s32 	%rd17, %r35, 4;
	add.s64 	%rd18, %rd3, %rd17;
	ld.global.f32 	%f7, [%rd18];
	add.s32 	%r36, %r33, %r19;
	mul.wide.s32 	%rd19, %r36, 4;
	add.s64 	%rd20, %rd3, %rd19;
	ld.global.f32 	%f8, [%rd20];
	fma.rn.f32 	%f9, %f3, 0f40000000, %f4;
	add.f32 	%f10, %f2, %f9;
	sub.f32 	%f11, %f10, %f8;
	add.f32 	%f12, %f7, %f7;
	sub.f32 	%f13, %f11, %f12;
	sub.f32 	%f14, %f13, %f6;
	fma.rn.f32 	%f15, %f1, 0f40000000, %f2;
	add.f32 	%f16, %f15, %f8;
	sub.f32 	%f17, %f16, %f6;
	add.f32 	%f18, %f5, %f5;
	sub.f32 	%f19, %f17, %f18;
	sub.f32 	%f20, %f19, %f4;
	abs.f32 	%f21, %f20;
	abs.f32 	%f22, %f14;
	setp.gt.f32 	%p11, %f22, %f21;
	selp.f32 	%f23, %f22, %f21, %p11;
	selp.f32 	%f24, %f21, %f22, %p11;
	div.rn.f32 	%f25, %f24, %f23;
	mul.f32 	%f26, %f25, %f25;
	fma.rn.f32 	%f27, %f26, 0f3B33710B, 0fBC807748;
	fma.rn.f32 	%f28, %f27, %f26, 0f3D2CDAB2;
	fma.rn.f32 	%f29, %f28, %f26, 0fBD992D10;
	fma.rn.f32 	%f30, %f29, %f26, 0f3DD9EA6C;
	fma.rn.f32 	%f31, %f30, %f26, 0fBE117CB1;
	fma.rn.f32 	%f32, %f31, %f26, 0f3E4CBCE0;
	fma.rn.f32 	%f33, %f32, %f26, 0fBEAAAA7D;
	mul.f32 	%f34, %f26, %f33;
	fma.rn.f32 	%f35, %f34, %f25, %f25;
	neg.f32 	%f36, %f35;
	fma.rn.f32 	%f37, 0f3F6EE581, 0f3FD774EB, %f36;
	selp.f32 	%f38, %f37, %f35, %p11;
	selp.f32 	%f39, 0f3F6EE581, 0f3FEEE581, %p11;
	selp.f32 	%f40, %f35, %f36, %p11;
	mov.b32 	%r37, %f20;
	fma.rn.f32 	%f41, %f39, 0f3FD774EB, %f40;
	setp.lt.s32 	%p12, %r37, 0;
	selp.f32 	%f42, %f41, %f38, %p12;
	add.f32 	%f43, %f22, %f21;
	setp.eq.f32 	%p13, %f23, 0f00000000;
	selp.f32 	%f44, 0f40490FDB, 0f00000000, %p12;
	setp.eq.f32 	%p14, %f21, %f22;
	selp.f32 	%f45, 0f4016CBE4, 0f3F490FDB, %p12;
	selp.f32 	%f46, %f45, %f42, %p14;
	selp.f32 	%f47, %f44, %f46, %p13;
	abs.f32 	%f48, %f43;
	setp.nan.f32 	%p15, %f48, %f48;
	copysign.f32 	%f49, %f14, %f47;
	selp.f32 	%f50, %f43, %f49, %p15;
	cvt.f64.f32 	%fd1, %f50;
	mul.f64 	%fd2, %fd1, 0d404CA5DC1A5D2372;
	cvt.rzi.s32.f64 	%r38, %fd2;
	add.s32 	%r39, %r20, %r1;
	mul.wide.s32 	%rd21, %r39, 4;
	add.s64 	%rd22, %rd4, %rd21;
	st.global.u32 	[%rd22], %r38;
$L__BB0_2:
	ret;

}
	// .globl	DIFFUSION_UPDATE_AND_SOBEL_THEN_EVAPORATION
.visible .entry DIFFUSION_UPDATE_AND_SOBEL_THEN_EVAPORATION(
	.param .u32 DIFFUSION_UPDATE_AND_SOBEL_THEN_EVAPORATION_param_0,
	.param .u32 DIFFUSION_UPDATE_AND_SOBEL_THEN_EVAPORATION_param_1,
	.param .u64 .ptr .align 1 DIFFUSION_UPDATE_AND_SOBEL_THEN_EVAPORATION_param_2,
	.param .u64 .ptr .align 1 DIFFUSION_UPDATE_AND_SOBEL_THEN_EVAPORATION_param_3,
	.param .f32 DIFFUSION_UPDATE_AND_SOBEL_THEN_EVAPORATION_param_4,
	.param .u64 .ptr .align 1 DIFFUSION_UPDATE_AND_SOBEL_THEN_EVAPORATION_param_5
)
{
	.reg .pred 	%p<16>;
	.reg .b32 	%r<40>;
	.reg .b32 	%f<63>;
	.reg .b64 	%rd<27>;
	.reg .b64 	%fd<3>;

	ld.param.u32 	%r3, [DIFFUSION_UPDATE_AND_SOBEL_THEN_EVAPORATION_param_0];
	ld.param.u32 	%r5, [DIFFUSION_UPDATE_AND_SOBEL_THEN_EVAPORATION_param_1];
	ld.param.u64 	%rd2, [DIFFUSION_UPDATE_AND_SOBEL_THEN_EVAPORATION_param_3];
	ld.param.f32 	%f1, [DIFFUSION_UPDATE_AND_SOBEL_THEN_EVAPORATION_param_4];
	ld.param.u64 	%rd3, [DIFFUSION_UPDATE_AND_SOBEL_THEN_EVAPORATION_param_5];
	mov.u32 	%r6, %ctaid.x;
	mov.u32 	%r7, %ntid.x;
	mov.u32 	%r8, %tid.x;
	mad.lo.s32 	%r1, %r6, %r7, %r8;
	mov.u32 	%r9, %ctaid.y;
	mov.u32 	%r10, %ntid.y;
	mov.u32 	%r11, %tid.y;
	mad.lo.s32 	%r12, %r9, %r10, %r11;
	setp.ge.s32 	%p1, %r1, %r3;
	setp.ge.s32 	%p2, %r12, %r5;
	or.pred  	%p3, %p1, %p2;
	@%p3 bra 	$L__BB1_2;
	ld.param.u64 	%rd26, [DIFFUSION_UPDATE_AND_SOBEL_THEN_EVAPORATION_param_2];
	cvta.to.global.u64 	%rd4, %rd26;
	cvta.to.global.u64 	%rd5, %rd2;
	cvta.to.global.u64 	%rd6, %rd3;
	mul.lo.s32 	%r13, %r12, %r3;
	add.s32 	%r14, %r13, %r1;
	mul.wide.s32 	%rd7, %r14, 4;
	add.s64 	%rd8, %rd4, %rd7;
	ld.global.f32 	%f2, [%rd8];
	add.s32 	%r15, %r1, 1;
	add.s32 	%r16, %r12, 1;
	add.s32 	%r17, %r1, -1;
	add.s32 	%r18, %r12, -1;
	setp.lt.s32 	%p4, %r1, -1;
	add.s32 	%r19, %r3, -1;
	setp.eq.s32 	%p5, %r15, %r3;
	selp.b32 	%r20, 0, %r15, %p5;
	selp.b32 	%r21, %r19, %r20, %p4;
	add.s32 	%r22, %r21, %r13;
	mul.wide.s32 	%rd9, %r22, 4;
	add.s64 	%rd10, %rd5, %rd9;
	ld.global.f32 	%f3, [%rd10];
	setp.eq.s32 	%p6, %r16, %r5;
	selp.b32 	%r23, 0, %r16, %p6;
	mul.lo.s32 	%r24, %r23, %r3;
	add.s32 	%r25, %r24, %r21;
	mul.wide.s32 	%rd11, %r25, 4;
	add.s64 	%rd12, %rd5, %rd11;
	ld.global.f32 	%f4, [%rd12];
	add.s32 	%r26, %r24, %r1;
	mul.wide.s32 	%rd13, %r26, 4;
	add.s64 	%rd14, %rd5, %rd13;
	ld.global.f32 	%f5, [%rd14];
	setp.lt.s32 	%p7, %r1, 1;
	setp.eq.s32 	%p8, %r17, %r3;
	selp.b32 	%r27, 0, %r17, %p8;
	selp.b32 	%r28, %r19, %r27, %p7;
	add.s32 	%r29, %r24, %r28;
	mul.wide.s32 	%rd15, %r29, 4;
	add.s64 	%rd16, %rd5, %rd15;
	ld.global.f32 	%f6, [%rd16];
	add.s32 	%r30, %r28, %r13;
	mul.wide.s32 	%rd17, %r30, 4;
	add.s64 	%rd18, %rd5, %rd17;
	ld.global.f32 	%f7, [%rd18];
	setp.eq.s32 	%p9, %r12, 0;
	add.s32 	%r31, %r5, -1;
	setp.eq.s32 	%p10, %r18, %r5;
	selp.b32 	%r32, 0, %r18, %p10;
	selp.b32 	%r33, %r31, %r32, %p9;
	mul.lo.s32 	%r34, %r33, %r3;
	add.s32 	%r35, %r34, %r28;
	mul.wide.s32 	%rd19, %r35, 4;
	add.s64 	%rd20, %rd5, %rd19;
	ld.global.f32 	%f8, [%rd20];
	add.s32 	%r36, %r34, %r1;
	mul.wide.s32 	%rd21, %r36, 4;
	add.s64 	%rd22, %rd5, %rd21;
	ld.global.f32 	%f9, [%rd22];
	add.s32 	%r37, %r34, %r21;
	mul.wide.s32 	%rd23, %r37, 4;
	add.s64 	%rd24, %rd5, %rd23;
	ld.global.f32 	%f10, [%rd24];
	fma.rn.f32 	%f11, %f5, 0f40000000, %f6;
	add.f32 	%f12, %f4, %f11;
	sub.f32 	%f13, %f12, %f10;
	add.f32 	%f14, %f9, %f9;
	sub.f32 	%f15, %f13, %f14;
	sub.f32 	%f16, %f15, %f8;
	fma.rn.f32 	%f17, %f3, 0f40000000, %f4;
	add.f32 	%f18, %f17, %f10;
	sub.f32 	%f19, %f18, %f8;
	add.f32 	%f20, %f7, %f7;
	sub.f32 	%f21, %f19, %f20;
	sub.f32 	%f22, %f21, %f6;
	abs.f32 	%f23, %f22;
	abs.f32 	%f24, %f16;
	setp.gt.f32 	%p11, %f24, %f23;
	selp.f32 	%f25, %f24, %f23, %p11;
	selp.f32 	%f26, %f23, %f24, %p11;
	div.rn.f32 	%f27, %f26, %f25;
	mul.f32 	%f28, %f27, %f27;
	fma.rn.f32 	%f29, %f28, 0f3B33710B, 0fBC807748;
	fma.rn.f32 	%f30, %f29, %f28, 0f3D2CDAB2;
	fma.rn.f32 	%f31, %f30, %f28, 0fBD992D10;
	fma.rn.f32 	%f32, %f31, %f28, 0f3DD9EA6C;
	fma.rn.f32 	%f33, %f32, %f28, 0fBE117CB1;
	fma.rn.f32 	%f34, %f33, %f28, 0f3E4CBCE0;
	fma.rn.f32 	%f35, %f34, %f28, 0fBEAAAA7D;
	mul.f32 	%f36, %f28, %f35;
	fma.rn.f32 	%f37, %f36, %f27, %f27;
	neg.f32 	%f38, %f37;
	fma.rn.f32 	%f39, 0f3F6EE581, 0f3FD774EB, %f38;
	selp.f32 	%f40, %f39, %f37, %p11;
	selp.f32 	%f41, 0f3F6EE581, 0f3FEEE581, %p11;
	selp.f32 	%f42, %f37, %f38, %p11;
	mov.b32 	%r38, %f22;
	fma.rn.f32 	%f43, %f41, 0f3FD774EB, %f42;
	setp.lt.s32 	%p12, %r38, 0;
	selp.f32 	%f44, %f43, %f40, %p12;
	add.f32 	%f45, %f24, %f23;
	setp.eq.f32 	%p13, %f25, 0f00000000;
	selp.f32 	%f46, 0f40490FDB, 0f00000000, %p12;
	setp.eq.f32 	%p14, %f23, %f24;
	selp.f32 	%f47, 0f4016CBE4, 0f3F490FDB, %p12;
	selp.f32 	%f48, %f47, %f44, %p14;
	selp.f32 	%f49, %f46, %f48, %p13;
	abs.f32 	%f50, %f45;
	setp.nan.f32 	%p15, %f50, %f50;
	copysign.f32 	%f51, %f16, %f49;
	selp.f32 	%f52, %f45, %f51, %p15;
	cvt.f64.f32 	%fd1, %f52;
	mul.f64 	%fd2, %fd1, 0d404CA5DC1A5D2372;
	cvt.rmi.s32.f64 	%r39, %fd2;
	add.s64 	%rd25, %rd6, %rd7;
	st.global.u32 	[%rd25], %r39;
	add.f32 	%f53, %f3, %f4;
	add.f32 	%f54, %f53, %f5;
	add.f32 	%f55, %f54, %f6;
	add.f32 	%f56, %f55, %f7;
	add.f32 	%f57, %f56, %f8;
	add.f32 	%f58, %f57, %f9;
	add.f32 	%f59, %f58, %f10;
	add.f32 	%f60, %f2, %f59;
	mul.f32 	%f61, %f1, %f60;
	sub.f32 	%f62, %f60, %f61;
	st.global.f32 	[%rd8], %f62;
$L__BB1_2:
	ret;

}


// ===== COMPILED SASS (sm_100) =====

	.target	sm_100

	.elftype	@"ET_EXEC"


//--------------------- .note.nv.tkinfo           --------------------------
	.section	.note.nv.tkinfo,"",@"SHT_NOTE"
	.sectionflags	@"SHF_NOTE_NV_TKINFO"
	.tkinfo
        /*0018*/ 	.word	0x00000002
        /*0030*/ 	.string	""
        /*0030*/ 	.string	"ptxas"
        /*0030*/ 	.string	"Cuda compilation tools, release 13.0, V13.0.88"
        /*0030*/ 	.string	"Build cuda_13.0.r13.0/compiler.36424714_0"
        /*0030*/ 	.string	"-arch sm_100 -m 64 "



//--------------------- .note.nv.cuinfo           --------------------------
	.section	.note.nv.cuinfo,"",@"SHT_NOTE"
	.sectionflags	@"SHF_NOTE_NV_CUINFO"
        /*0018*/ 	.short	0x0002
        /*001a*/ 	.short	0x0064
        /*001c*/ 	.short	0x0082
	.zero		2


//--------------------- .nv.info                  --------------------------
	.section	.nv.info,"",@"SHT_CUDA_INFO"
	.align	4


	//----- nvinfo : EIATTR_REGCOUNT
	.align		4
        /*0000*/ 	.byte	0x04, 0x2f
        /*0002*/ 	.short	(.L_1 - .L_0)
	.align		4
.L_0:
        /*0004*/ 	.word	index@(SOBEL)
        /*0008*/ 	.word	0x0000001c


	//----- nvinfo : EIATTR_FRAME_SIZE
	.align		4
.L_1:
        /*000c*/ 	.byte	0x04, 0x11
        /*000e*/ 	.short	(.L_3 - .L_2)
	.align		4
.L_2:
        /*0010*/ 	.word	index@($__internal_1_$__cuda_sm3x_div_rn_noftz_f32_slowpath)
        /*0014*/ 	.word	0x00000000


	//----- nvinfo : EIATTR_FRAME_SIZE
	.align		4
.L_3:
        /*0018*/ 	.byte	0x04, 0x11
        /*001a*/ 	.short	(.L_5 - .L_4)
	.align		4
.L_4:
        /*001c*/ 	.word	index@(SOBEL)
        /*0020*/ 	.word	0x00000000


	//----- nvinfo : EIATTR_REGCOUNT
	.align		4
.L_5:
        /*0024*/ 	.byte	0x04, 0x2f
        /*0026*/ 	.short	(.L_7 - .L_6)
	.align		4
.L_6:
        /*0028*/ 	.word	index@(DIFFUSION_UPDATE_AND_SOBEL_THEN_EVAPORATION)
        /*002c*/ 	.word	0x00000020


	//----- nvinfo : EIATTR_FRAME_SIZE
	.align		4
.L_7:
        /*0030*/ 	.byte	0x04, 0x11
        /*0032*/ 	.short	(.L_9 - .L_8)
	.align		4
.L_8:
        /*0034*/ 	.word	index@($__internal_0_$__cuda_sm3x_div_rn_noftz_f32_slowpath)
        /*0038*/ 	.word	0x00000000


	//----- nvinfo : EIATTR_FRAME_SIZE
	.align		4
.L_9:
        /*003c*/ 	.byte	0x04, 0x11
        /*003e*/ 	.short	(.L_11 - .L_10)
	.align		4
.L_10:
        /*0040*/ 	.word	index@(DIFFUSION_UPDATE_AND_SOBEL_THEN_EVAPORATION)
        /*0044*/ 	.word	0x00000000


	//----- nvinfo : EIATTR_MIN_STACK_SIZE
	.align		4
.L_11:
        /*0048*/ 	.byte	0x04, 0x12
        /*004a*/ 	.short	(.L_13 - .L_12)
	.align		4
.L_12:
        /*004c*/ 	.word	index@(DIFFUSION_UPDATE_AND_SOBEL_THEN_EVAPORATION)
        /*0050*/ 	.word	0x00000000


	//----- nvinfo : EIATTR_MIN_STACK_SIZE
	.align		4
.L_13:
        /*0054*/ 	.byte	0x04, 0x12
        /*0056*/ 	.short	(.L_15 - .L_14)
	.align		4
.L_14:
        /*0058*/ 	.word	index@(SOBEL)
        /*005c*/ 	.word	0x00000000
.L_15:


//--------------------- .nv.compat                --------------------------
	.section	.nv.compat,"",@"SHT_CUDA_COMPAT_INFO"
	.align	4
        /*0000*/ 	.byte	0x02, 0x09, 0x00, 0x00, 0x02, 0x02, 0x01, 0x00, 0x02, 0x05, 0x05, 0x00, 0x03, 0x07, 0x01, 0x01
        /*0010*/ 	.byte	0x02, 0x03, 0x00, 0x00, 0x02, 0x06, 0x01, 0x00, 0x04, 0x0b, 0x08, 0x00, 0x01, 0x00, 0x00, 0x00
        /*0020*/ 	.byte	0x00, 0x00, 0x00, 0x00


//--------------------- .nv.info.DIFFUSION_UPDATE_AND_SOBEL_THEN_EVAPORATION --------------------------
	.section	.nv.info.DIFFUSION_UPDATE_AND_SOBEL_THEN_EVAPORATION,"",@"SHT_CUDA_INFO"
	.sectionflags	@""
	.align	4


	//----- nvinfo : EIATTR_CUDA_API_VERSION
	.align		4
        /*0000*/ 	.byte	0x04, 0x37
        /*0002*/ 	.short	(.L_17 - .L_16)
.L_16:
        /*0004*/ 	.word	0x00000082


	//----- nvinfo : EIATTR_KPARAM_INFO
	.align		4
.L_17:
        /*0008*/ 	.byte	0x04, 0x17
        /*000a*/ 	.short	(.L_19 - .L_18)
.L_18:
        /*000c*/ 	.word	0x00000000
        /*0010*/ 	.short	0x0005
        /*0012*/ 	.short	0x0020
        /*0014*/ 	.byte	0x00, 0xf5, 0x21, 0x00


	//----- nvinfo : EIATTR_KPARAM_INFO
	.align		4
.L_19:
        /*0018*/ 	.byte	0x04, 0x17
        /*001a*/ 	.short	(.L_21 - .L_20)
.L_20:
        /*001c*/ 	.word	0x00000000
        /*0020*/ 	.short	0x0004
        /*0022*/ 	.short	0x0018
        /*0024*/ 	.byte	0x00, 0xf0, 0x11, 0x00


	//----- nvinfo : EIATTR_KPARAM_INFO
	.align		4
.L_21:
        /*0028*/ 	.byte	0x04, 0x17
        /*002a*/ 	.short	(.L_23 - .L_22)
.L_22:
        /*002c*/ 	.word	0x00000000
        /*0030*/ 	.short	0x0003
        /*0032*/ 	.short	0x0010
        /*0034*/ 	.byte	0x00, 0xf5, 0x21, 0x00


	//----- nvinfo : EIATTR_KPARAM_INFO
	.align		4
.L_23:
        /*0038*/ 	.byte	0x04, 0x17
        /*003a*/ 	.short	(.L_25 - .L_24)
.L_24:
        /*003c*/ 	.word	0x00000000
        /*0040*/ 	.short	0x0002
        /*0042*/ 	.short	0x0008
        /*0044*/ 	.byte	0x00, 0xf5, 0x21, 0x00


	//----- nvinfo : EIATTR_KPARAM_INFO
	.align		4
.L_25:
        /*0048*/ 	.byte	0x04, 0x17
        /*004a*/ 	.short	(.L_27 - .L_26)
.L_26:
        /*004c*/ 	.word	0x00000000
        /*0050*/ 	.short	0x0001
        /*0052*/ 	.short	0x0004
        /*0054*/ 	.byte	0x00, 0xf0, 0x11, 0x00


	//----- nvinfo : EIATTR_KPARAM_INFO
	.align		4
.L_27:
        /*0058*/ 	.byte	0x04, 0x17
        /*005a*/ 	.short	(.L_29 - .L_28)
.L_28:
        /*005c*/ 	.word	0x00000000
        /*0060*/ 	.short	0x0000
        /*0062*/ 	.short	0x0000
        /*0064*/ 	.byte	0x00, 0xf0, 0x11, 0x00


	//----- nvinfo : EIATTR_SPARSE_MMA_MASK
	.align		4
.L_29:
        /*0068*/ 	.byte	0x03, 0x50
        /*006a*/ 	.short	0x0000


	//----- nvinfo : EIATTR_MAXREG_COUNT
	.align		4
        /*006c*/ 	.byte	0x03, 0x1b
        /*006e*/ 	.short	0x00ff


	//----- nvinfo : EIATTR_MERCURY_ISA_VERSION
	.align		4
        /*0070*/ 	.byte	0x03, 0x5f
        /*0072*/ 	.short	0x0101


	//----- nvinfo : EIATTR_VRC_CTA_INIT_COUNT
	.align		4
        /*0074*/ 	.byte	0x02, 0x4a
	.zero		1
	.zero		1


	//----- nvinfo : EIATTR_EXIT_INSTR_OFFSETS
	.align		4
        /*0078*/ 	.byte	0x04, 0x1c
        /*007a*/ 	.short	(.L_31 - .L_30)


	//   ....[0]....
.L_30:
        /*007c*/ 	.word	0x000000c0


	//   ....[1]....
        /*0080*/ 	.word	0x00000870


	//----- nvinfo : EIATTR_CRS_STACK_SIZE
	.align		4
.L_31:
        /*0084*/ 	.byte	0x04, 0x1e
        /*0086*/ 	.short	(.L_33 - .L_32)
.L_32:
        /*0088*/ 	.word	0x00000000


	//----- nvinfo : EIATTR_CBANK_PARAM_SIZE
	.align		4
.L_33:
        /*008c*/ 	.byte	0x03, 0x19
        /*008e*/ 	.short	0x0028


	//----- nvinfo : EIATTR_PARAM_CBANK
	.align		4
        /*0090*/ 	.byte	0x04, 0x0a
        /*0092*/ 	.short	(.L_35 - .L_34)
	.align		4
.L_34:
        /*0094*/ 	.word	index@(.nv.constant0.DIFFUSION_UPDATE_AND_SOBEL_THEN_EVAPORATION)
        /*0098*/ 	.short	0x0380
        /*009a*/ 	.short	0x0028


	//----- nvinfo : EIATTR_SW_WAR
	.align		4
.L_35:
        /*009c*/ 	.byte	0x04, 0x36
        /*009e*/ 	.short	(.L_37 - .L_36)
.L_36:
        /*00a0*/ 	.word	0x00000008
.L_37:


//--------------------- .nv.info.SOBEL            --------------------------
	.section	.nv.info.SOBEL,"",@"SHT_CUDA_INFO"
	.sectionflags	@""
	.align	4


	//----- nvinfo : EIATTR_CUDA_API_VERSION
	.align		4
        /*0000*/ 	.byte	0x04, 0x37
        /*0002*/ 	.short	(.L_39 - .L_38)
.L_38:
        /*0004*/ 	.word	0x00000082


	//----- nvinfo : EIATTR_KPARAM_INFO
	.align		4
.L_39:
        /*0008*/ 	.byte	0x04, 0x17
        /*000a*/ 	.short	(.L_41 - .L_40)
.L_40:
        /*000c*/ 	.word	0x00000000
        /*0010*/ 	.short	0x0003
        /*0012*/ 	.short	0x0010
        /*0014*/ 	.byte	0x00, 0xf5, 0x21, 0x00


	//----- nvinfo : EIATTR_KPARAM_INFO
	.align		4
.L_41:
        /*0018*/ 	.byte	0x04, 0x17
        /*001a*/ 	.short	(.L_43 - .L_42)
.L_42:
        /*001c*/ 	.word	0x00000000
        /*0020*/ 	.short	0x0002
        /*0022*/ 	.short	0x0008
        /*0024*/ 	.byte	0x00, 0xf5, 0x21, 0x00


	//----- nvinfo : EIATTR_KPARAM_INFO
	.align		4
.L_43:
        /*0028*/ 	.byte	0x04, 0x17
        /*002a*/ 	.short	(.L_45 - .L_44)
.L_44:
        /*002c*/ 	.word	0x00000000
        /*0030*/ 	.short	0x0001
        /*0032*/ 	.short	0x0004
        /*0034*/ 	.byte	0x00, 0xf0, 0x11, 0x00


	//----- nvinfo : EIATTR_KPARAM_INFO
	.align		4
.L_45:
        /*0038*/ 	.byte	0x04, 0x17
        /*003a*/ 	.short	(.L_47 - .L_46)
.L_46:
        /*003c*/ 	.word	0x00000000
        /*0040*/ 	.short	0x0000
        /*0042*/ 	.short	0x0000
        /*0044*/ 	.byte	0x00, 0xf0, 0x11, 0x00


	//----- nvinfo : EIATTR_SPARSE_MMA_MASK
	.align		4
.L_47:
        /*0048*/ 	.byte	0x03, 0x50
        /*004a*/ 	.short	0x0000


	//----- nvinfo : EIATTR_MAXREG_COUNT
	.align		4
        /*004c*/ 	.byte	0x03, 0x1b
        /*004e*/ 	.short	0x00ff


	//----- nvinfo : EIATTR_MERCURY_ISA_VERSION
	.align		4
        /*0050*/ 	.byte	0x03, 0x5f
        /*0052*/ 	.short	0x0101


	//----- nvinfo : EIATTR_VRC_CTA_INIT_COUNT
	.align		4
        /*0054*/ 	.byte	0x02, 0x4a
	.zero		1
	.zero		1


	//----- nvinfo : EIATTR_EXIT_INSTR_OFFSETS
	.align		4
        /*0058*/ 	.byte	0x04, 0x1c
        /*005a*/ 	.short	(.L_49 - .L_48)


	//   ....[0]....
.L_48:
        /*005c*/ 	.word	0x000000c0


	//   ....[1]....
        /*0060*/ 	.word	0x000007a0


	//----- nvinfo : EIATTR_CRS_STACK_SIZE
	.align		4
.L_49:
        /*0064*/ 	.byte	0x04, 0x1e
        /*0066*/ 	.short	(.L_51 - .L_50)
.L_50:
        /*0068*/ 	.word	0x00000000


	//----- nvinfo : EIATTR_CBANK_PARAM_SIZE
	.align		4
.L_51:
        /*006c*/ 	.byte	0x03, 0x19
        /*006e*/ 	.short	0x0018


	//----- nvinfo : EIATTR_PARAM_CBANK
	.align		4
        /*0070*/ 	.byte	0x04, 0x0a
        /*0072*/ 	.short	(.L_53 - .L_52)
	.align		4
.L_52:
        /*0074*/ 	.word	index@(.nv.constant0.SOBEL)
        /*0078*/ 	.short	0x0380
        /*007a*/ 	.short	0x0018


	//----- nvinfo : EIATTR_SW_WAR
	.align		4
.L_53:
        /*007c*/ 	.byte	0x04, 0x36
        /*007e*/ 	.short	(.L_55 - .L_54)
.L_54:
        /*0080*/ 	.word	0x00000008
.L_55:


//--------------------- .nv.callgraph             --------------------------
	.section	.nv.callgraph,"",@"SHT_CUDA_CALLGRAPH"
	.align	4
	.sectionentsize	8
	.align		4
        /*0000*/ 	.word	0x00000000
	.align		4
        /*0004*/ 	.word	0xffffffff
	.align		4
        /*0008*/ 	.word	0x00000000
	.align		4
        /*000c*/ 	.word	0xfffffffe
	.align		4
        /*0010*/ 	.word	0x00000000
	.align		4
        /*0014*/ 	.word	0xfffffffd
	.align		4
        /*0018*/ 	.word	0x00000000
	.align		4
        /*001c*/ 	.word	0xfffffffc


//--------------------- .text.DIFFUSION_UPDATE_AND_SOBEL_THEN_EVAPORATION --------------------------
	.section	.text.DIFFUSION_UPDATE_AND_SOBEL_THEN_EVAPORATION,"ax",@progbits
	.align	128
        .global         DIFFUSION_UPDATE_AND_SOBEL_THEN_EVAPORATION
        .type           DIFFUSION_UPDATE_AND_SOBEL_THEN_EVAPORATION,@function
        .size           DIFFUSION_UPDATE_AND_SOBEL_THEN_EVAPORATION,(.L_x_28 - DIFFUSION_UPDATE_AND_SOBEL_THEN_EVAPORATION)
        .other          DIFFUSION_UPDATE_AND_SOBEL_THEN_EVAPORATION,@"STO_CUDA_ENTRY STV_DEFAULT"
DIFFUSION_UPDATE_AND_SOBEL_THEN_EVAPORATION:
.text.DIFFUSION_UPDATE_AND_SOBEL_THEN_EVAPORATION:
[----:B------:R-:W-:Y:S01]  /*0000*/  LDC R1, c[0x0][0x37c] ;  /* 0x0000df00ff017b82 */ /* 0x000fe20000000800 */
[----:B------:R-:W0:Y:S07]  /*0010*/  S2R R4, SR_TID.Y ;  /* 0x0000000000047919 */ /* 0x000e2e0000002200 */
[----:B------:R-:W1:Y:S01]  /*0020*/  LDC R15, c[0x0][0x360] ;  /* 0x0000d800ff0f7b82 */ /* 0x000e620000000800 */
[----:B------:R-:W1:Y:S07]  /*0030*/  S2R R0, SR_TID.X ;  /* 0x0000000000007919 */ /* 0x000e6e0000002100 */
[----:B------:R-:W0:Y:S08]  /*0040*/  S2UR UR5, SR_CTAID.Y ;  /* 0x00000000000579c3 */ /* 0x000e300000002600 */
[----:B------:R-:W0:Y:S08]  /*0050*/  LDC R17, c[0x0][0x364] ;  /* 0x0000d900ff117b82 */ /* 0x000e300000000800 */
[----:B------:R-:W1:Y:S08]  /*0060*/  S2UR UR4, SR_CTAID.X ;  /* 0x00000000000479c3 */ /* 0x000e700000002500 */
[----:B------:R-:W2:Y:S01]  /*0070*/  LDC.64 R2, c[0x0][0x380] ;  /* 0x0000e000ff027b82 */ /* 0x000ea20000000a00 */
[----:B0-----:R-:W-:-:S02]  /*0080*/  IMAD R17, R17, UR5, R4 ;  /* 0x0000000511117c24 */ /* 0x001fc4000f8e0204 */
[----:B-1----:R-:W-:-:S03]  /*0090*/  IMAD R15, R15, UR4, R0 ;  /* 0x000000040f0f7c24 */ /* 0x002fc6000f8e0200 */
[----:B--2---:R-:W-:-:S04]  /*00a0*/  ISETP.GE.AND P0, PT, R17, R3, PT ;  /* 0x000000031100720c */ /* 0x004fc80003f06270 */
[----:B------:R-:W-:-:S13]  /*00b0*/  ISETP.GE.OR P0, PT, R15, R2, P0 ;  /* 0x000000020f00720c */ /* 0x000fda0000706670 */
[----:B------:R-:W-:Y:S05]  /*00c0*/  @P0 EXIT ;  /* 0x000000000000094d */ /* 0x000fea0003800000 */
[C---:B------:R-:W-:Y:S01]  /*00d0*/  VIADD R7, R15.reuse, 0x1 ;  /* 0x000000010f077836 */ /* 0x040fe20000000000 */
[----:B------:R-:W0:Y:S01]  /*00e0*/  LDC.64 R4, c[0x0][0x390] ;  /* 0x0000e400ff047b82 */ /* 0x000e220000000a00 */
[----:B------:R-:W-:Y:S01]  /*00f0*/  ISETP.GE.AND P1, PT, R15, 0x1, PT ;  /* 0x000000010f00780c */ /* 0x000fe20003f26270 */
[----:B------:R-:W-:Y:S01]  /*0100*/  VIADD R0, R17, 0x1 ;  /* 0x0000000111007836 */ /* 0x000fe20000000000 */
[----:B------:R-:W-:Y:S01]  /*0110*/  ISETP.GE.AND P2, PT, R15, -0x1, PT ;  /* 0xffffffff0f00780c */ /* 0x000fe20003f46270 */
[----:B------:R-:W-:Y:S01]  /*0120*/  VIADD R6, R17, 0xffffffff ;  /* 0xffffffff11067836 */ /* 0x000fe20000000000 */
[----:B------:R-:W-:Y:S01]  /*0130*/  ISETP.NE.AND P3, PT, R7, R2, PT ;  /* 0x000000020700720c */ /* 0x000fe20003f65270 */
[----:B------:R-:W1:Y:S01]  /*0140*/  LDCU.64 UR4, c[0x0][0x358] ;  /* 0x00006b00ff0477ac */ /* 0x000e620008000a00 */
[----:B------:R-:W-:Y:S02]  /*0150*/  ISETP.NE.AND P0, PT, R17, RZ, PT ;  /* 0x000000ff1100720c */ /* 0x000fe40003f05270 */
[----:B------:R-:W-:-:S02]  /*0160*/  IADD3 R9, PT, PT, R2, -0x1, RZ ;  /* 0xffffffff02097810 */ /* 0x000fc40007ffe0ff */
[----:B------:R-:W-:Y:S02]  /*0170*/  SEL R8, R7, RZ, P3 ;  /* 0x000000ff07087207 */ /* 0x000fe40001800000 */
[----:B------:R-:W-:Y:S02]  /*0180*/  IADD3 R7, PT, PT, R15, -0x1, RZ ;  /* 0xffffffff0f077810 */ /* 0x000fe40007ffe0ff */
[----:B------:R-:W-:Y:S02]  /*0190*/  SEL R21, R9, R8, !P2 ;  /* 0x0000000809157207 */ /* 0x000fe40005000000 */
[C---:B------:R-:W-:Y:S02]  /*01a0*/  ISETP.NE.AND P4, PT, R0.reuse, R3, PT ;  /* 0x000000030000720c */ /* 0x040fe40003f85270 */
[-C--:B------:R-:W-:Y:S01]  /*01b0*/  ISETP.NE.AND P2, PT, R7, R2.reuse, PT ;  /* 0x000000020700720c */ /* 0x080fe20003f45270 */
[----:B------:R-:W-:Y:S01]  /*01c0*/  IMAD R13, R17, R2, R21 ;  /* 0x00000002110d7224 */ /* 0x000fe200078e0215 */
[----:B------:R-:W-:-:S02]  /*01d0*/  SEL R0, R0, RZ, P4 ;  /* 0x000000ff00007207 */ /* 0x000fc40002000000 */
[----:B------:R-:W-:Y:S01]  /*01e0*/  ISETP.NE.AND P3, PT, R6, R3, PT ;  /* 0x000000030600720c */ /* 0x000fe20003f65270 */
[----:B------:R-:W-:Y:S01]  /*01f0*/  VIADD R3, R3, 0xffffffff ;  /* 0xffffffff03037836 */ /* 0x000fe20000000000 */
[----:B------:R-:W-:Y:S01]  /*0200*/  @P1 SEL R9, R7, RZ, P2 ;  /* 0x000000ff07091207 */ /* 0x000fe20001000000 */
[-C--:B------:R-:W-:Y:S01]  /*0210*/  IMAD R11, R0, R2.reuse, R15 ;  /* 0x00000002000b7224 */ /* 0x080fe200078e020f */
[----:B------:R-:W-:Y:S01]  /*0220*/  @P0 SEL R3, R6, RZ, P3 ;  /* 0x000000ff06030207 */ /* 0x000fe20001800000 */
[CC--:B------:R-:W-:Y:S02]  /*0230*/  IMAD R19, R0.reuse, R2.reuse, R21 ;  /* 0x0000000200137224 */ /* 0x0c0fe400078e0215 */
[----:B------:R-:W-:Y:S02]  /*0240*/  IMAD R27, R0, R2, R9 ;  /* 0x00000002001b7224 */ /* 0x000fe400078e0209 */
[----:B0-----:R-:W-:-:S04]  /*0250*/  IMAD.WIDE R10, R11, 0x4, R4 ;  /* 0x000000040b0a7825 */ /* 0x001fc800078e0204 */
[--C-:B------:R-:W-:Y:S01]  /*0260*/  IMAD.WIDE R12, R13, 0x4, R4.reuse ;  /* 0x000000040d0c7825 */ /* 0x100fe200078e0204 */
[----:B-1----:R-:W2:Y:S03]  /*0270*/  LDG.E R6, desc[UR4][R10.64] ;  /* 0x000000040a067981 */ /* 0x002ea6000c1e1900 */
[----:B------:R-:W-:Y:S01]  /*0280*/  IMAD.WIDE R18, R19, 0x4, R4 ;  /* 0x0000000413127825 */ /* 0x000fe200078e0204 */
[----:B------:R-:W3:Y:S03]  /*0290*/  LDG.E R7, desc[UR4][R12.64] ;  /* 0x000000040c077981 */ /* 0x000ee6000c1e1900 */
[----:B------:R-:W-:Y:S01]  /*02a0*/  IMAD R21, R3, R2, R21 ;  /* 0x0000000203157224 */ /* 0x000fe200078e0215 */
[----:B------:R-:W3:Y:S01]  /*02b0*/  LDG.E R8, desc[UR4][R18.64] ;  /* 0x0000000412087981 */ /* 0x000ee2000c1e1900 */
[----:B------:R-:W-:-:S04]  /*02c0*/  IMAD.WIDE R26, R27, 0x4, R4 ;  /* 0x000000041b1a7825 */ /* 0x000fc800078e0204 */
[CC--:B------:R-:W-:Y:S02]  /*02d0*/  IMAD R23, R3.reuse, R2.reuse, R15 ;  /* 0x0000000203177224 */ /* 0x0c0fe400078e020f */
[-CC-:B------:R-:W-:Y:S02]  /*02e0*/  IMAD R29, R3, R2.reuse, R9.reuse ;  /* 0x00000002031d7224 */ /* 0x180fe400078e0209 */
[-C--:B------:R-:W-:Y:S02]  /*02f0*/  IMAD R25, R17, R2.reuse, R9 ;  /* 0x0000000211197224 */ /* 0x080fe400078e0209 */
[--C-:B------:R-:W-:Y:S01]  /*0300*/  IMAD.WIDE R20, R21, 0x4, R4.reuse ;  /* 0x0000000415147825 */ /* 0x100fe200078e0204 */
[----:B------:R-:W2:Y:S03]  /*0310*/  LDG.E R9, desc[UR4][R26.64] ;  /* 0x000000041a097981 */ /* 0x000ea6000c1e1900 */
[--C-:B------:R-:W-:Y:S01]  /*0320*/  IMAD.WIDE R22, R23, 0x4, R4.reuse ;  /* 0x0000000417167825 */ /* 0x100fe200078e0204 */
[----:B------:R-:W4:Y:S03]  /*0330*/  LDG.E R10, desc[UR4][R20.64] ;  /* 0x00000004140a7981 */ /* 0x000f26000c1e1900 */
[--C-:B------:R-:W-:Y:S01]  /*0340*/  IMAD.WIDE R24, R25, 0x4, R4.reuse ;  /* 0x0000000419187825 */ /* 0x100fe200078e0204 */
[----:B------:R-:W4:Y:S03]  /*0350*/  LDG.E R11, desc[UR4][R22.64] ;  /* 0x00000004160b7981 */ /* 0x000f26000c1e1900 */
[----:B------:R-:W-:Y:S01]  /*0360*/  IMAD.WIDE R28, R29, 0x4, R4 ;  /* 0x000000041d1c7825 */ /* 0x000fe200078e0204 */
[----:B------:R-:W4:Y:S01]  /*0370*/  LDG.E R12, desc[UR4][R24.64] ;  /* 0x00000004180c7981 */ /* 0x000f22000c1e1900 */
[----:B------:R-:W0:Y:S03]  /*0380*/  LDC.64 R4, c[0x0][0x388] ;  /* 0x0000e200ff047b82 */ /* 0x000e260000000a00 */
[----:B------:R-:W4:Y:S01]  /*0390*/  LDG.E R13, desc[UR4][R28.64] ;  /* 0x000000041c0d7981 */ /* 0x000f22000c1e1900 */
[----:B------:R-:W-:-:S04]  /*03a0*/  IMAD R15, R17, R2, R15 ;  /* 0x00000002110f7224 */ /* 0x000fc800078e020f */
[----:B0-----:R-:W-:-:S05]  /*03b0*/  IMAD.WIDE R4, R15, 0x4, R4 ;  /* 0x000000040f047825 */ /* 0x001fca00078e0204 */
[----:B------:R0:W5:Y:S01]  /*03c0*/  LDG.E R14, desc[UR4][R4.64] ;  /* 0x00000004040e7981 */ /* 0x000162000c1e1900 */
[----:B------:R-:W-:Y:S01]  /*03d0*/  BSSY.RECONVERGENT B0, `(.L_x_0) ;  /* 0x000001b000007945 */ /* 0x000fe20003800200 */
[----:B---3--:R-:W-:Y:S01]  /*03e0*/  FFMA R17, R7, 2, R8 ;  /* 0x4000000007117823 */ /* 0x008fe20000000008 */
[----:B--2---:R-:W-:-:S03]  /*03f0*/  FFMA R3, R6, 2, R9 ;  /* 0x4000000006037823 */ /* 0x004fc60000000009 */
[----:B----4-:R-:W-:Y:S01]  /*0400*/  FADD R2, R10, R17 ;  /* 0x000000110a027221 */ /* 0x010fe20000000000 */
[----:B------:R-:W-:Y:S01]  /*0410*/  FADD R3, R8, R3 ;  /* 0x0000000308037221 */ /* 0x000fe20000000000 */
[----:B------:R-:W-:-:S03]  /*0420*/  FADD R0, R11, R11 ;  /* 0x0000000b0b007221 */ /* 0x000fc60000000000 */
[----:B------:R-:W-:Y:S01]  /*0430*/  FADD R3, -R10, R3 ;  /* 0x000000030a037221 */ /* 0x000fe20000000100 */
[----:B------:R-:W-:Y:S01]  /*0440*/  FADD R17, R12, R12 ;  /* 0x0000000c0c117221 */ /* 0x000fe20000000000 */
[----:B------:R-:W-:Y:S02]  /*0450*/  FADD R2, -R13, R2 ;  /* 0x000000020d027221 */ /* 0x000fe40000000100 */
[----:B------:R-:W-:Y:S02]  /*0460*/  FADD R0, R3, -R0 ;  /* 0x8000000003007221 */ /* 0x000fe40000000000 */
[----:B------:R-:W-:Y:S02]  /*0470*/  FADD R2, R2, -R17 ;  /* 0x8000001102027221 */ /* 0x000fe40000000000 */
[----:B------:R-:W-:Y:S02]  /*0480*/  FADD R16, -R13, R0 ;  /* 0x000000000d107221 */ /* 0x000fe40000000100 */
[----:B------:R-:W-:-:S05]  /*0490*/  FADD R17, -R9, R2 ;  /* 0x0000000209117221 */ /* 0x000fca0000000100 */
[----:B------:R-:W-:-:S04]  /*04a0*/  FSETP.GT.AND P1, PT, |R16|, |R17|, PT ;  /* 0x400000111000720b */ /* 0x000fc80003f24200 */
[----:B------:R-:W-:-:S04]  /*04b0*/  FSEL R19, |R16|, |R17|, P1 ;  /* 0x4000001110137208 */ /* 0x000fc80000800200 */
[----:B------:R-:W1:Y:S01]  /*04c0*/  MUFU.RCP R2, R19 ;  /* 0x0000001300027308 */ /* 0x000e620000001000 */
[----:B------:R-:W-:-:S07]  /*04d0*/  FSEL R0, |R17|, |R16|, P1 ;  /* 0x4000001011007208 */ /* 0x000fce0000800200 */
[----:B------:R-:W2:Y:S01]  /*04e0*/  FCHK P0, R0, R19 ;  /* 0x0000001300007302 */ /* 0x000ea20000000000 */
[----:B-1----:R-:W-:-:S04]  /*04f0*/  FFMA R3, -R19, R2, 1 ;  /* 0x3f80000013037423 */ /* 0x002fc80000000102 */
[----:B------:R-:W-:-:S04]  /*0500*/  FFMA R3, R2, R3, R2 ;  /* 0x0000000302037223 */ /* 0x000fc80000000002 */
[----:B------:R-:W-:-:S04]  /*0510*/  FFMA R2, R0, R3, RZ ;  /* 0x0000000300027223 */ /* 0x000fc800000000ff */
[----:B------:R-:W-:-:S04]  /*0520*/  FFMA R18, -R19, R2, R0 ;  /* 0x0000000213127223 */ /* 0x000fc80000000100 */
[----:B------:R-:W-:Y:S01]  /*0530*/  FFMA R2, R3, R18, R2 ;  /* 0x0000001203027223 */ /* 0x000fe20000000002 */
[----:B0-2---:R-:W-:Y:S06]  /*0540*/  @!P0 BRA `(.L_x_1) ;  /* 0x00000000000c8947 */ /* 0x005fec0003800000 */
[----:B------:R-:W-:-:S07]  /*0550*/  MOV R18, 0x570 ;  /* 0x0000057000127802 */ /* 0x000fce0000000f00 */
[----:B-----5:R-:W-:Y:S05]  /*0560*/  CALL.REL.NOINC `($__internal_0_$__cuda_sm3x_div_rn_noftz_f32_slowpath) ;  /* 0x0000000000c47944 */ /* 0x020fea0003c00000 */
[----:B------:R-:W-:-:S07]  /*0570*/  MOV R2, R0 ;  /* 0x0000000000027202 */ /* 0x000fce0000000f00 */
.L_x_1:
[----:B------:R-:W-:Y:S05]  /*0580*/  BSYNC.RECONVERGENT B0 ;  /* 0x0000000000007941 */ /* 0x000fea0003800200 */
.L_x_0:
[----:B------:R-:W-:Y:S02]  /*0590*/  IMAD.MOV.U32 R3, RZ, RZ, 0x3b33710b ;  /* 0x3b33710bff037424 */ /* 0x000fe400078e00ff */
[----:B------:R-:W-:Y:S01]  /*05a0*/  FMUL R0, R2, R2 ;  /* 0x0000000202007220 */ /* 0x000fe20000400000 */
[----:B------:R-:W-:Y:S01]  /*05b0*/  HFMA2 R18, -RZ, RZ, 1.857421875, -1409 ;  /* 0x3f6ee581ff127431 */ /* 0x000fe200000001ff */
[----:B------:R-:W-:Y:S01]  /*05c0*/  ISETP.GE.AND P0, PT, R17, RZ, PT ;  /* 0x000000ff1100720c */ /* 0x000fe20003f06270 */
[----:B------:R-:W-:Y:S01]  /*05d0*/  FADD R7, R7, R8 ;  /* 0x0000000807077221 */ /* 0x000fe20000000000 */
[----:B------:R-:W-:Y:S01]  /*05e0*/  FFMA R3, R0, R3, -0.015681877732276916504 ;  /* 0xbc80774800037423 */ /* 0x000fe20000000003 */
[----:B------:R-:W-:Y:S01]  /*05f0*/  FSETP.NEU.AND P2, PT, |R17|, |R16|, PT ;  /* 0x400000101100720b */ /* 0x000fe20003f4d200 */
[----:B------:R-:W-:Y:S01]  /*0600*/  FADD R17, |R16|, |R17| ;  /* 0x4000001110117221 */ /* 0x000fe20000000200 */
[----:B------:R-:W-:Y:S01]  /*0610*/  FADD R6, R6, R7 ;  /* 0x0000000706067221 */ /* 0x000fe20000000000 */
[C---:B------:R-:W-:Y:S01]  /*0620*/  FFMA R3, R0.reuse, R3, 0.042200751602649688721 ;  /* 0x3d2cdab200037423 */ /* 0x040fe20000000003 */
[----:B------:R-:W-:Y:S01]  /*0630*/  UMOV UR6, 0x1a5d2372 ;  /* 0x1a5d237200067882 */ /* 0x000fe20000000000 */
[----:B------:R-:W-:Y:S01]  /*0640*/  UMOV UR7, 0x404ca5dc ;  /* 0x404ca5dc00077882 */ /* 0x000fe20000000000 */
[----:B------:R-:W-:Y:S01]  /*0650*/  FADD R9, R9, R6 ;  /* 0x0000000609097221 */ /* 0x000fe20000000000 */
[----:B------:R-:W-:Y:S01]  /*0660*/  FFMA R3, R0, R3, -0.074792981147766113281 ;  /* 0xbd992d1000037423 */ /* 0x000fe20000000003 */
[----:B------:R-:W0:Y:S02]  /*0670*/  LDCU UR8, c[0x0][0x398] ;  /* 0x00007300ff0877ac */ /* 0x000e240008000800 */
[----:B------:R-:W-:Y:S01]  /*0680*/  FADD R12, R12, R9 ;  /* 0x000000090c0c7221 */ /* 0x000fe20000000000 */
[----:B------:R-:W-:-:S03]  /*0690*/  FFMA R3, R0, R3, 0.10640415549278259277 ;  /* 0x3dd9ea6c00037423 */ /* 0x000fc60000000003 */
[----:B------:R-:W-:Y:S01]  /*06a0*/  FADD R12, R13, R12 ;  /* 0x0000000c0d0c7221 */ /* 0x000fe20000000000 */
[----:B------:R-:W-:-:S03]  /*06b0*/  FFMA R3, R0, R3, -0.14207722246646881104 ;  /* 0xbe117cb100037423 */ /* 0x000fc60000000003 */
[----:B------:R-:W-:Y:S01]  /*06c0*/  FADD R11, R11, R12 ;  /* 0x0000000c0b0b7221 */ /* 0x000fe20000000000 */
[----:B------:R-:W-:-:S03]  /*06d0*/  FFMA R3, R0, R3, 0.19993925094604492188 ;  /* 0x3e4cbce000037423 */ /* 0x000fc60000000003 */
[----:B------:R-:W-:Y:S01]  /*06e0*/  FADD R11, R10, R11 ;  /* 0x0000000b0a0b7221 */ /* 0x000fe20000000000 */
[----:B------:R-:W-:-:S03]  /*06f0*/  FFMA R3, R0, R3, -0.33333197236061096191 ;  /* 0xbeaaaa7d00037423 */ /* 0x000fc60000000003 */
[----:B-----5:R-:W-:Y:S01]  /*0700*/  FADD R11, R14, R11 ;  /* 0x0000000b0e0b7221 */ /* 0x020fe20000000000 */
[----:B------:R-:W-:-:S03]  /*0710*/  FMUL R3, R0, R3 ;  /* 0x0000000300037220 */ /* 0x000fc60000400000 */
[----:B0-----:R-:W-:Y:S01]  /*0720*/  FFMA R11, -R11, UR8, R11 ;  /* 0x000000080b0b7c23 */ /* 0x001fe2000800010b */
[----:B------:R-:W-:Y:S01]  /*0730*/  FFMA R3, R3, R2, R2 ;  /* 0x0000000203037223 */ /* 0x000fe20000000002 */
[----:B------:R-:W-:-:S03]  /*0740*/  FSEL R2, R18, 1.8663789033889770508, P1 ;  /* 0x3feee58112027808 */ /* 0x000fc60000800000 */
[----:B------:R-:W-:-:S05]  /*0750*/  FFMA R0, R18, 1.6832555532455444336, -R3 ;  /* 0x3fd774eb12007823 */ /* 0x000fca0000000803 */
[-C--:B------:R-:W-:Y:S01]  /*0760*/  FSEL R21, R0, R3.reuse, P1 ;  /* 0x0000000300157208 */ /* 0x080fe20000800000 */
[----:B------:R-:W-:Y:S01]  /*0770*/  IMAD.MOV.U32 R0, RZ, RZ, 0x4016cbe4 ;  /* 0x4016cbe4ff007424 */ /* 0x000fe200078e00ff */
[----:B------:R-:W-:Y:S02]  /*0780*/  FSEL R3, R3, -R3, P1 ;  /* 0x8000000303037208 */ /* 0x000fe40000800000 */
[----:B------:R-:W-:-:S03]  /*0790*/  FSETP.NEU.AND P1, PT, R19, RZ, PT ;  /* 0x000000ff1300720b */ /* 0x000fc60003f2d000 */
[----:B------:R-:W-:Y:S01]  /*07a0*/  @!P0 FFMA R21, R2, 1.6832555532455444336, R3 ;  /* 0x3fd774eb02158823 */ /* 0x000fe20000000003 */
[----:B------:R-:W-:Y:S01]  /*07b0*/  @!P2 FSEL R21, R0, 0.78539818525314331055, !P0 ;  /* 0x3f490fdb0015a808 */ /* 0x000fe20004000000 */
[----:B------:R-:W0:Y:S08]  /*07c0*/  LDC.64 R2, c[0x0][0x3a0] ;  /* 0x0000e800ff027b82 */ /* 0x000e300000000a00 */
[----:B------:R-:W-:-:S02]  /*07d0*/  @!P1 FSEL R21, RZ, 3.1415927410125732422, P0 ;  /* 0x40490fdbff159808 */ /* 0x000fc40000000000 */
[----:B------:R-:W-:Y:S02]  /*07e0*/  FSETP.NAN.AND P0, PT, R17, R17, PT ;  /* 0x000000111100720b */ /* 0x000fe40003f08000 */
[----:B------:R-:W-:-:S04]  /*07f0*/  LOP3.LUT R16, R21, 0x80000000, R16, 0xb8, !PT ;  /* 0x8000000015107812 */ /* 0x000fc800078eb810 */
[----:B------:R-:W-:-:S04]  /*0800*/  FSEL R0, R17, R16, P0 ;  /* 0x0000001011007208 */ /* 0x000fc80000000000 */
[----:B------:R-:W1:Y:S01]  /*0810*/  F2F.F64.F32 R16, R0 ;  /* 0x0000000000107310 */ /* 0x000e620000201800 */
[----:B0-----:R-:W-:Y:S01]  /*0820*/  IMAD.WIDE R2, R15, 0x4, R2 ;  /* 0x000000040f027825 */ /* 0x001fe200078e0202 */
[----:B-1----:R-:W-:-:S10]  /*0830*/  DMUL R16, R16, UR6 ;  /* 0x0000000610107c28 */ /* 0x002fd40008000000 */
[----:B------:R-:W0:Y:S02]  /*0840*/  F2I.F64.FLOOR R17, R16 ;  /* 0x0000001000117311 */ /* 0x000e240000305100 */
[----:B0-----:R-:W-:Y:S04]  /*0850*/  STG.E desc[UR4][R2.64], R17 ;  /* 0x0000001102007986 */ /* 0x001fe8000c101904 */
[----:B------:R-:W-:Y:S01]  /*0860*/  STG.E desc[UR4][R4.64], R11 ;  /* 0x0000000b04007986 */ /* 0x000fe2000c101904 */
[----:B------:R-:W-:Y:S05]  /*0870*/  EXIT ;  /* 0x000000000000794d */ /* 0x000fea0003800000 */
        .weak           $__internal_0_$__cuda_sm3x_div_rn_noftz_f32_slowpath
        .type           $__internal_0_$__cuda_sm3x_div_rn_noftz_f32_slowpath,@function
        .size           $__internal_0_$__cuda_sm3x_div_rn_noftz_f32_slowpath,(.L_x_28 - $__internal_0_$__cuda_sm3x_div_rn_noftz_f32_slowpath)
$__internal_0_$__cuda_sm3x_div_rn_noftz_f32_slowpath:
[--C-:B------:R-:W-:Y:S01]  /*0880*/  SHF.R.U32.HI R2, RZ, 0x17, R19.reuse ;  /* 0x00000017ff027819 */ /* 0x100fe20000011613 */
[----:B------:R-:W-:Y:S01]  /*0890*/  BSSY.RECONVERGENT B1, `(.L_x_2) ;  /* 0x0000065000017945 */ /* 0x000fe20003800200 */
[----:B------:R-:W-:Y:S01]  /*08a0*/  SHF.R.U32.HI R21, RZ, 0x17, R0 ;  /* 0x00000017ff157819 */ /* 0x000fe20000011600 */
[----:B------:R-:W-:Y:S01]  /*08b0*/  IMAD.MOV.U32 R23, RZ, RZ, R19 ;  /* 0x000000ffff177224 */ /* 0x000fe200078e0013 */
[----:B------:R-:W-:Y:S02]  /*08c0*/  LOP3.LUT R2, R2, 0xff, RZ, 0xc0, !PT ;  /* 0x000000ff02027812 */ /* 0x000fe400078ec0ff */
[----:B------:R-:W-:Y:S02]  /*08d0*/  LOP3.LUT R21, R21, 0xff, RZ, 0xc0, !PT ;  /* 0x000000ff15157812 */ /* 0x000fe400078ec0ff */
[----:B------:R-:W-:Y:S02]  /*08e0*/  IADD3 R25, PT, PT, R2, -0x1, RZ ;  /* 0xffffffff02197810 */ /* 0x000fe40007ffe0ff */
[----:B------:R-:W-:Y:S01]  /*08f0*/  MOV R22, R0 ;  /* 0x0000000000167202 */ /* 0x000fe20000000f00 */
[----:B------:R-:W-:Y:S01]  /*0900*/  VIADD R24, R21, 0xffffffff ;  /* 0xffffffff15187836 */ /* 0x000fe20000000000 */
[----:B------:R-:W-:-:S04]  /*0910*/  ISETP.GT.U32.AND P0, PT, R25, 0xfd, PT ;  /* 0x000000fd1900780c */ /* 0x000fc80003f04070 */
[----:B------:R-:W-:-:S13]  /*0920*/  ISETP.GT.U32.OR P0, PT, R24, 0xfd, P0 ;  /* 0x000000fd1800780c */ /* 0x000fda0000704470 */
[----:B------:R-:W-:Y:S01]  /*0930*/  @!P0 MOV R20, RZ ;  /* 0x000000ff00148202 */ /* 0x000fe20000000f00 */
[----:B------:R-:W-:Y:S06]  /*0940*/  @!P0 BRA `(.L_x_3) ;  /* 0x0000000000608947 */ /* 0x000fec0003800000 */
[----:B------:R-:W-:Y:S01]  /*0950*/  FSETP.GTU.FTZ.AND P2, PT, |R19|, +INF , PT ;  /* 0x7f8000001300780b */ /* 0x000fe20003f5c200 */
[----:B------:R-:W-:Y:S01]  /*0960*/  IMAD.MOV.U32 R3, RZ, RZ, R19 ;  /* 0x000000ffff037224 */ /* 0x000fe200078e0013 */
[----:B------:R-:W-:-:S04]  /*0970*/  FSETP.GTU.FTZ.AND P0, PT, |R0|, +INF , PT ;  /* 0x7f8000000000780b */ /* 0x000fc80003f1c200 */
[----:B------:R-:W-:-:S13]  /*0980*/  PLOP3.LUT P0, PT, P0, P2, PT, 0xf8, 0x8f ;  /* 0x00000000008f781c */ /* 0x000fda0000705f70 */
[----:B------:R-:W-:Y:S05]  /*0990*/  @P0 BRA `(.L_x_4) ;  /* 0x00000004004c0947 */ /* 0x000fea0003800000 */
[----:B------:R-:W-:-:S13]  /*09a0*/  LOP3.LUT P0, RZ, R23, 0x7fffffff, R22, 0xc8, !PT ;  /* 0x7fffffff17ff7812 */ /* 0x000fda000780c816 */
[----:B------:R-:W-:Y:S05]  /*09b0*/  @!P0 BRA `(.L_x_5) ;  /* 0x00000004003c8947 */ /* 0x000fea0003800000 */
[C---:B------:R-:W-:Y:S02]  /*09c0*/  FSETP.NEU.FTZ.AND P3, PT, |R0|.reuse, +INF , PT ;  /* 0x7f8000000000780b */ /* 0x040fe40003f7d200 */
[----:B------:R-:W-:Y:S02]  /*09d0*/  FSETP.NEU.FTZ.AND P2, PT, |R3|, +INF , PT ;  /* 0x7f8000000300780b */ /* 0x000fe40003f5d200 */
[----:B------:R-:W-:-:S11]  /*09e0*/  FSETP.NEU.FTZ.AND P0, PT, |R0|, +INF , PT ;  /* 0x7f8000000000780b */ /* 0x000fd60003f1d200 */
[----:B------:R-:W-:Y:S05]  /*09f0*/  @!P2 BRA !P3, `(.L_x_5) ;  /* 0x00000004002ca947 */ /* 0x000fea0005800000 */
[----:B------:R-:W-:-:S04]  /*0a00*/  LOP3.LUT P3, RZ, R22, 0x7fffffff, RZ, 0xc0, !PT ;  /* 0x7fffffff16ff7812 */ /* 0x000fc8000786c0ff */
[----:B------:R-:W-:-:S13]  /*0a10*/  PLOP3.LUT P2, PT, P2, P3, PT, 0x2f, 0xf2 ;  /* 0x0000000000f2781c */ /* 0x000fda0001746577 */
[----:B------:R-:W-:Y:S05]  /*0a20*/  @P2 BRA `(.L_x_6) ;  /* 0x0000000400182947 */ /* 0x000fea0003800000 */
[----:B------:R-:W-:-:S04]  /*0a30*/  LOP3.LUT P2, RZ, R23, 0x7fffffff, RZ, 0xc0, !PT ;  /* 0x7fffffff17ff7812 */ /* 0x000fc8000784c0ff */
[----:B------:R-:W-:-:S13]  /*0a40*/  PLOP3.LUT P0, PT, P0, P2, PT, 0x2f, 0xf2 ;  /* 0x0000000000f2781c */ /* 0x000fda0000704577 */
[----:B------:R-:W-:Y:S05]  /*0a50*/  @P0 BRA `(.L_x_7) ;  /* 0x0000000400000947 */ /* 0x000fea0003800000 */
[----:B------:R-:W-:Y:S02]  /*0a60*/  ISETP.GE.AND P0, PT, R24, RZ, PT ;  /* 0x000000ff1800720c */ /* 0x000fe40003f06270 */
[----:B------:R-:W-:-:S11]  /*0a70*/  ISETP.GE.AND P2, PT, R25, RZ, PT ;  /* 0x000000ff1900720c */ /* 0x000fd60003f46270 */
[----:B------:R-:W-:Y:S01]  /*0a80*/  @P0 MOV R20, RZ ;  /* 0x000000ff00140202 */ /* 0x000fe20000000f00 */
[----:B------:R-:W-:Y:S02]  /*0a90*/  @!P0 IMAD.MOV.U32 R20, RZ, RZ, -0x40 ;  /* 0xffffffc0ff148424 */ /* 0x000fe400078e00ff */
[----:B------:R-:W-:Y:S01]  /*0aa0*/  @!P0 FFMA R22, R0, 1.84467440737095516160e+19, RZ ;  /* 0x5f80000000168823 */ /* 0x000fe200000000ff */
[----:B------:R-:W-:Y:S02]  /*0ab0*/  @!P2 FFMA R23, R3, 1.84467440737095516160e+19, RZ ;  /* 0x5f8000000317a823 */ /* 0x000fe400000000ff */
[----:B------:R-:W-:-:S07]  /*0ac0*/  @!P2 IADD3 R20, PT, PT, R20, 0x40, RZ ;  /* 0x000000401414a810 */ /* 0x000fce0007ffe0ff */
.L_x_3:
[----:B------:R-:W-:Y:S01]  /*0ad0*/  LEA R0, R2, 0xc0800000, 0x17 ;  /* 0xc080000002007811 */ /* 0x000fe200078eb8ff */
[----:B------:R-:W-:Y:S01]  /*0ae0*/  BSSY.RECONVERGENT B2, `(.L_x_8) ;  /* 0x0000036000027945 */ /* 0x000fe20003800200 */
[----:B------:R-:W-:-:S03]  /*0af0*/  IADD3 R3, PT, PT, R21, -0x7f, RZ ;  /* 0xffffff8115037810 */ /* 0x000fc60007ffe0ff */
[----:B------:R-:W-:Y:S02]  /*0b00*/  IMAD.IADD R24, R23, 0x1, -R0 ;  /* 0x0000000117187824 */ /* 0x000fe400078e0a00 */
[C---:B------:R-:W-:Y:S01]  /*0b10*/  IMAD R0, R3.reuse, -0x800000, R22 ;  /* 0xff80000003007824 */ /* 0x040fe200078e0216 */
[----:B------:R-:W-:Y:S01]  /*0b20*/  IADD3 R3, PT, PT, R3, 0x7f, -R2 ;  /* 0x0000007f03037810 */ /* 0x000fe20007ffe802 */
[----:B------:R-:W0:Y:S01]  /*0b30*/  MUFU.RCP R23, R24 ;  /* 0x0000001800177308 */ /* 0x000e220000001000 */
[----:B------:R-:W-:-:S03]  /*0b40*/  FADD.FTZ R25, -R24, -RZ ;  /* 0x800000ff18197221 */ /* 0x000fc60000010100 */
[----:B------:R-:W-:Y:S02]  /*0b50*/  IMAD.IADD R3, R3, 0x1, R20 ;  /* 0x0000000103037824 */ /* 0x000fe400078e0214 */
[----:B0-----:R-:W-:-:S04]  /*0b60*/  FFMA R26, R23, R25, 1 ;  /* 0x3f800000171a7423 */ /* 0x001fc80000000019 */
[----:B------:R-:W-:-:S04]  /*0b70*/  FFMA R21, R23, R26, R23 ;  /* 0x0000001a17157223 */ /* 0x000fc80000000017 */
[----:B------:R-:W-:-:S04]  /*0b80*/  FFMA R22, R0, R21, RZ ;  /* 0x0000001500167223 */ /* 0x000fc800000000ff */
[----:B------:R-:W-:-:S04]  /*0b90*/  FFMA R23, R25, R22, R0 ;  /* 0x0000001619177223 */ /* 0x000fc80000000000 */
[----:B------:R-:W-:-:S04]  /*0ba0*/  FFMA R22, R21, R23, R22 ;  /* 0x0000001715167223 */ /* 0x000fc80000000016 */
[----:B------:R-:W-:-:S04]  /*0bb0*/  FFMA R23, R25, R22, R0 ;  /* 0x0000001619177223 */ /* 0x000fc80000000000 */
[----:B------:R-:W-:-:S05]  /*0bc0*/  FFMA R0, R21, R23, R22 ;  /* 0x0000001715007223 */ /* 0x000fca0000000016 */
[----:B------:R-:W-:-:S04]  /*0bd0*/  SHF.R.U32.HI R2, RZ, 0x17, R0 ;  /* 0x00000017ff027819 */ /* 0x000fc80000011600 */
[----:B------:R-:W-:-:S04]  /*0be0*/  LOP3.LUT R2, R2, 0xff, RZ, 0xc0, !PT ;  /* 0x000000ff02027812 */ /* 0x000fc800078ec0ff */
[----:B------:R-:W-:-:S05]  /*0bf0*/  IADD3 R24, PT, PT, R2, R3, RZ ;  /* 0x0000000302187210 */ /* 0x000fca0007ffe0ff */
[----:B------:R-:W-:-:S05]  /*0c00*/  VIADD R2, R24, 0xffffffff ;  /* 0xffffffff18027836 */ /* 0x000fca0000000000 */
[----:B------:R-:W-:-:S13]  /*0c10*/  ISETP.GE.U32.AND P0, PT, R2, 0xfe, PT ;  /* 0x000000fe0200780c */ /* 0x000fda0003f06070 */
[----:B------:R-:W-:Y:S05]  /*0c20*/  @!P0 BRA `(.L_x_9) ;  /* 0x0000000000808947 */ /* 0x000fea0003800000 */
[----:B------:R-:W-:-:S13]  /*0c30*/  ISETP.GT.AND P0, PT, R24, 0xfe, PT ;  /* 0x000000fe1800780c */ /* 0x000fda0003f04270 */
[----:B------:R-:W-:Y:S05]  /*0c40*/  @P0 BRA `(.L_x_10) ;  /* 0x00000000006c0947 */ /* 0x000fea0003800000 */
[----:B------:R-:W-:-:S13]  /*0c50*/  ISETP.GE.AND P0, PT, R24, 0x1, PT ;  /* 0x000000011800780c */ /* 0x000fda0003f06270 */
[----:B------:R-:W-:Y:S05]  /*0c60*/  @P0 BRA `(.L_x_11) ;  /* 0x0000000000740947 */ /* 0x000fea0003800000 */
[----:B------:R-:W-:Y:S02]  /*0c70*/  ISETP.GE.AND P0, PT, R24, -0x18, PT ;  /* 0xffffffe81800780c */ /* 0x000fe40003f06270 */
[----:B------:R-:W-:-:S11]  /*0c80*/  LOP3.LUT R0, R0, 0x80000000, RZ, 0xc0, !PT ;  /* 0x8000000000007812 */ /* 0x000fd600078ec0ff */
[----:B------:R-:W-:Y:S05]  /*0c90*/  @!P0 BRA `(.L_x_11) ;  /* 0x0000000000688947 */ /* 0x000fea0003800000 */
[CCC-:B------:R-:W-:Y:S01]  /*0ca0*/  FFMA.RZ R2, R21.reuse, R23.reuse, R22.reuse ;  /* 0x0000001715027223 */ /* 0x1c0fe2000000c016 */
[C---:B------:R-:W-:Y:S02]  /*0cb0*/  IADD3 R20, PT, PT, R24.reuse, 0x20, RZ ;  /* 0x0000002018147810 */ /* 0x040fe40007ffe0ff */
[----:B------:R-:W-:Y:S02]  /*0cc0*/  ISETP.NE.AND P3, PT, R24, RZ, PT ;  /* 0x000000ff1800720c */ /* 0x000fe40003f65270 */
[----:B------:R-:W-:Y:S01]  /*0cd0*/  LOP3.LUT R3, R2, 0x7fffff, RZ, 0xc0, !PT ;  /* 0x007fffff02037812 */ /* 0x000fe200078ec0ff */
[CCC-:B------:R-:W-:Y:S01]  /*0ce0*/  FFMA.RP R2, R21.reuse, R23.reuse, R22.reuse ;  /* 0x0000001715027223 */ /* 0x1c0fe20000008016 */
[----:B------:R-:W-:Y:S01]  /*0cf0*/  FFMA.RM R21, R21, R23, R22 ;  /* 0x0000001715157223 */ /* 0x000fe20000004016 */
[----:B------:R-:W-:Y:S01]  /*0d00*/  IMAD.MOV R22, RZ, RZ, -R24 ;  /* 0x000000ffff167224 */ /* 0x000fe200078e0a18 */
[----:B------:R-:W-:Y:S02]  /*0d10*/  LOP3.LUT R3, R3, 0x800000, RZ, 0xfc, !PT ;  /* 0x0080000003037812 */ /* 0x000fe400078efcff */
[----:B------:R-:W-:-:S02]  /*0d20*/  ISETP.NE.AND P2, PT, R24, RZ, PT ;  /* 0x000000ff1800720c */ /* 0x000fc40003f45270 */
[----:B------:R-:W-:Y:S02]  /*0d30*/  SHF.L.U32 R20, R3, R20, RZ ;  /* 0x0000001403147219 */ /* 0x000fe400000006ff */
[----:B------:R-:W-:Y:S02]  /*0d40*/  FSETP.NEU.FTZ.AND P0, PT, R2, R21, PT ;  /* 0x000000150200720b */ /* 0x000fe40003f1d000 */
[----:B------:R-:W-:Y:S02]  /*0d50*/  SEL R2, R22, RZ, P3 ;  /* 0x000000ff16027207 */ /* 0x000fe40001800000 */
[----:B------:R-:W-:Y:S02]  /*0d60*/  ISETP.NE.AND P2, PT, R20, RZ, P2 ;  /* 0x000000ff1400720c */ /* 0x000fe40001745270 */
[----:B------:R-:W-:Y:S02]  /*0d70*/  SHF.R.U32.HI R2, RZ, R2, R3 ;  /* 0x00000002ff027219 */ /* 0x000fe40000011603 */
[----:B------:R-:W-:-:S02]  /*0d80*/  PLOP3.LUT P0, PT, P0, P2, PT, 0xf8, 0x8f ;  /* 0x00000000008f781c */ /* 0x000fc40000705f70 */
[----:B------:R-:W-:Y:S02]  /*0d90*/  SHF.R.U32.HI R20, RZ, 0x1, R2 ;  /* 0x00000001ff147819 */ /* 0x000fe40000011602 */
[----:B------:R-:W-:-:S04]  /*0da0*/  SEL R3, RZ, 0x1, !P0 ;  /* 0x00000001ff037807 */ /* 0x000fc80004000000 */
[----:B------:R-:W-:-:S04]  /*0db0*/  LOP3.LUT R3, R3, 0x1, R20, 0xf8, !PT ;  /* 0x0000000103037812 */ /* 0x000fc800078ef814 */
[----:B------:R-:W-:-:S04]  /*0dc0*/  LOP3.LUT R3, R3, R2, RZ, 0xc0, !PT ;  /* 0x0000000203037212 */ /* 0x000fc800078ec0ff */
[----:B------:R-:W-:-:S04]  /*0dd0*/  IADD3 R3, PT, PT, R20, R3, RZ ;  /* 0x0000000314037210 */ /* 0x000fc80007ffe0ff */
[----:B------:R-:W-:Y:S01]  /*0de0*/  LOP3.LUT R0, R3, R0, RZ, 0xfc, !PT ;  /* 0x0000000003007212 */ /* 0x000fe200078efcff */
[----:B------:R-:W-:Y:S06]  /*0df0*/  BRA `(.L_x_11) ;  /* 0x0000000000107947 */ /* 0x000fec0003800000 */
.L_x_10:
[----:B------:R-:W-:-:S04]  /*0e00*/  LOP3.LUT R0, R0, 0x80000000, RZ, 0xc0, !PT ;  /* 0x8000000000007812 */ /* 0x000fc800078ec0ff */
[----:B------:R-:W-:Y:S01]  /*0e10*/  LOP3.LUT R0, R0, 0x7f800000, RZ, 0xfc, !PT ;  /* 0x7f80000000007812 */ /* 0x000fe200078efcff */
[----:B------:R-:W-:Y:S06]  /*0e20*/  BRA `(.L_x_11) ;  /* 0x0000000000047947 */ /* 0x000fec0003800000 */
.L_x_9:
[----:B------:R-:W-:-:S07]  /*0e30*/  IMAD R0, R3, 0x800000, R0 ;  /* 0x0080000003007824 */ /* 0x000fce00078e0200 */
.L_x_11:
[----:B------:R-:W-:Y:S05]  /*0e40*/  BSYNC.RECONVERGENT B2 ;  /* 0x0000000000027941 */ /* 0x000fea0003800200 */
.L_x_8:
[----:B------:R-:W-:Y:S05]  /*0e50*/  BRA `(.L_x_12) ;  /* 0x0000000000207947 */ /* 0x000fea0003800000 */
.L_x_7:
[----:B------:R-:W-:-:S04]  /*0e60*/  LOP3.LUT R0, R23, 0x80000000, R22, 0x48, !PT ;  /* 0x8000000017007812 */ /* 0x000fc800078e4816 */
[----:B------:R-:W-:Y:S01]  /*0e70*/  LOP3.LUT R0, R0, 0x7f800000, RZ, 0xfc, !PT ;  /* 0x7f80000000007812 */ /* 0x000fe200078efcff */
[----:B------:R-:W-:Y:S06]  /*0e80*/  BRA `(.L_x_12) ;  /* 0x0000000000147947 */ /* 0x000fec0003800000 */
.L_x_6:
[----:B------:R-:W-:Y:S01]  /*0e90*/  LOP3.LUT R0, R23, 0x80000000, R22, 0x48, !PT ;  /* 0x8000000017007812 */ /* 0x000fe200078e4816 */
[----:B------:R-:W-:Y:S06]  /*0ea0*/  BRA `(.L_x_12) ;  /* 0x00000000000c7947 */ /* 0x000fec0003800000 */
.L_x_5:
[----:B------:R-:W0:Y:S01]  /*0eb0*/  MUFU.RSQ R0, -QNAN ;  /* 0xffc0000000007908 */ /* 0x000e220000001400 */
[----:B------:R-:W-:Y:S05]  /*0ec0*/  BRA `(.L_x_12) ;  /* 0x0000000000047947 */ /* 0x000fea0003800000 */
.L_x_4:
[----:B------:R-:W-:-:S07]  /*0ed0*/  FADD.FTZ R0, R0, R3 ;  /* 0x0000000300007221 */ /* 0x000fce0000010000 */
.L_x_12:
[----:B------:R-:W-:Y:S05]  /*0ee0*/  BSYNC.RECONVERGENT B1 ;  /* 0x0000000000017941 */ /* 0x000fea0003800200 */
.L_x_2:
[----:B------:R-:W-:Y:S01]  /*0ef0*/  MOV R2, R18 ;  /* 0x0000001200027202 */ /* 0x000fe20000000f00 */
[----:B------:R-:W-:-:S04]  /*0f00*/  IMAD.MOV.U32 R3, RZ, RZ, 0x0 ;  /* 0x00000000ff037424 */ /* 0x000fc800078e00ff */
[----:B0-----:R-:W-:Y:S05]  /*0f10*/  RET.REL.NODEC R2 `(DIFFUSION_UPDATE_AND_SOBEL_THEN_EVAPORATION) ;  /* 0xfffffff002387950 */ /* 0x001fea0003c3ffff */
.L_x_13:
[----:B------:R-:W-:-:S00]  /*0f20*/  BRA `(.L_x_13) ;  /* 0xfffffffc00fc7947 */ /* 0x000fc0000383ffff */
[----:B------:R-:W-:-:S00]  /*0f30*/  NOP ;  /* 0x0000000000007918 */ /* 0x000fc00000000000 */
        /* <DEDUP_REMOVED lines=12> */
.L_x_28:


//--------------------- .text.SOBEL               --------------------------
	.section	.text.SOBEL,"ax",@progbits
	.align	128
        .global         SOBEL
        .type           SOBEL,@function
        .size           SOBEL,(.L_x_29 - SOBEL)
        .other          SOBEL,@"STO_CUDA_ENTRY STV_DEFAULT"
SOBEL:
.text.SOBEL:
        /* <DEDUP_REMOVED lines=13> */
[----:B------:R-:W0:Y:S01]  /*00d0*/  LDC.64 R2, c[0x0][0x388] ;  /* 0x0000e200ff027b82 */ /* 0x000e220000000a00 */
[C---:B------:R-:W-:Y:S01]  /*00e0*/  VIADD R11, R7.reuse, 0x1 ;  /* 0x00000001070b7836 */ /* 0x040fe20000000000 */
[----:B------:R-:W-:Y:S01]  /*00f0*/  ISETP.GE.AND P0, PT, R7, 0x1, PT ;  /* 0x000000010700780c */ /* 0x000fe20003f06270 */
[C---:B------:R-:W-:Y:S01]  /*0100*/  VIADD R0, R5.reuse, 0x1 ;  /* 0x0000000105007836 */ /* 0x040fe20000000000 */
[----:B------:R-:W-:Y:S01]  /*0110*/  ISETP.NE.AND P3, PT, R5, RZ, PT ;  /* 0x000000ff0500720c */ /* 0x000fe20003f65270 */
[----:B------:R-:W-:Y:S01]  /*0120*/  VIADD R13, R7, 0xffffffff ;  /* 0xffffffff070d7836 */ /* 0x000fe20000000000 */
[----:B------:R-:W-:Y:S01]  /*0130*/  ISETP.NE.AND P5, PT, R11, R8, PT ;  /* 0x000000080b00720c */ /* 0x000fe20003fa5270 */
[----:B------:R-:W1:Y:S01]  /*0140*/  LDCU.64 UR4, c[0x0][0x358] ;  /* 0x00006b00ff0477ac */ /* 0x000e620008000a00 */
[----:B------:R-:W-:Y:S01]  /*0150*/  IADD3 R4, PT, PT, R5, -0x1, RZ ;  /* 0xffffffff05047810 */ /* 0x000fe20007ffe0ff */
[----:B------:R-:W-:Y:S01]  /*0160*/  VIADD R10, R9, 0xffffffff ;  /* 0xffffffff090a7836 */ /* 0x000fe20000000000 */
[----:B------:R-:W-:-:S02]  /*0170*/  ISETP.GE.AND P1, PT, R7, -0x1, PT ;  /* 0xffffffff0700780c */ /* 0x000fc40003f26270 */
[----:B------:R-:W-:Y:S02]  /*0180*/  IADD3 R17, PT, PT, R8, -0x1, RZ ;  /* 0xffffffff08117810 */ /* 0x000fe40007ffe0ff */
[----:B------:R-:W-:Y:S02]  /*0190*/  SEL R6, R11, RZ, P5 ;  /* 0x000000ff0b067207 */ /* 0x000fe40002800000 */
[-C--:B------:R-:W-:Y:S02]  /*01a0*/  ISETP.NE.AND P4, PT, R0, R9.reuse, PT ;  /* 0x000000090000720c */ /* 0x080fe40003f85270 */
[----:B------:R-:W-:Y:S02]  /*01b0*/  ISETP.NE.AND P5, PT, R13, R8, PT ;  /* 0x000000080d00720c */ /* 0x000fe40003fa5270 */
[----:B------:R-:W-:Y:S02]  /*01c0*/  ISETP.NE.AND P2, PT, R4, R9, PT ;  /* 0x000000090400720c */ /* 0x000fe40003f45270 */
[----:B------:R-:W-:-:S02]  /*01d0*/  SEL R9, R17, R6, !P1 ;  /* 0x0000000611097207 */ /* 0x000fc40004800000 */
[----:B------:R-:W-:Y:S02]  /*01e0*/  SEL R0, R0, RZ, P4 ;  /* 0x000000ff00007207 */ /* 0x000fe40002000000 */
[----:B------:R-:W-:Y:S01]  /*01f0*/  @P0 SEL R17, R13, RZ, P5 ;  /* 0x000000ff0d110207 */ /* 0x000fe20002800000 */
[-C--:B------:R-:W-:Y:S01]  /*0200*/  IMAD R15, R5, R8.reuse, R9 ;  /* 0x00000008050f7224 */ /* 0x080fe200078e0209 */
[----:B------:R-:W-:Y:S01]  /*0210*/  @P3 SEL R10, R4, RZ, P2 ;  /* 0x000000ff040a3207 */ /* 0x000fe20001000000 */
[CC--:B------:R-:W-:Y:S02]  /*0220*/  IMAD R13, R0.reuse, R8.reuse, R7 ;  /* 0x00000008000d7224 */ /* 0x0c0fe400078e0207 */
[CC--:B------:R-:W-:Y:S02]  /*0230*/  IMAD R21, R0.reuse, R8.reuse, R9 ;  /* 0x0000000800157224 */ /* 0x0c0fe400078e0209 */
[-C--:B------:R-:W-:Y:S02]  /*0240*/  IMAD R11, R0, R8.reuse, R17 ;  /* 0x00000008000b7224 */ /* 0x080fe400078e0211 */
[----:B------:R-:W-:-:S02]  /*0250*/  IMAD R25, R10, R8, R9 ;  /* 0x000000080a197224 */ /* 0x000fc400078e0209 */
[CC--:B------:R-:W-:Y:S02]  /*0260*/  IMAD R19, R10.reuse, R8.reuse, R7 ;  /* 0x000000080a137224 */ /* 0x0c0fe400078e0207 */
[----:B------:R-:W-:Y:S02]  /*0270*/  IMAD R9, R10, R8, R17 ;  /* 0x000000080a097224 */ /* 0x000fe400078e0211 */
[----:B0-----:R-:W-:-:S04]  /*0280*/  IMAD.WIDE R12, R13, 0x4, R2 ;  /* 0x000000040d0c7825 */ /* 0x001fc800078e0202 */
[--C-:B------:R-:W-:Y:S02]  /*0290*/  IMAD.WIDE R14, R15, 0x4, R2.reuse ;  /* 0x000000040f0e7825 */ /* 0x100fe400078e0202 */
[----:B-1----:R-:W2:Y:S02]  /*02a0*/  LDG.E R12, desc[UR4][R12.64] ;  /* 0x000000040c0c7981 */ /* 0x002ea4000c1e1900 */
[--C-:B------:R-:W-:Y:S02]  /*02b0*/  IMAD.WIDE R10, R11, 0x4, R2.reuse ;  /* 0x000000040b0a7825 */ /* 0x100fe400078e0202 */
[----:B------:R-:W3:Y:S02]  /*02c0*/  LDG.E R14, desc[UR4][R14.64] ;  /* 0x000000040e0e7981 */ /* 0x000ee4000c1e1900 */
[----:B------:R-:W-:Y:S02]  /*02d0*/  IMAD.WIDE R20, R21, 0x4, R2 ;  /* 0x0000000415147825 */ /* 0x000fe400078e0202 */
[----:B------:R-:W2:Y:S02]  /*02e0*/  LDG.E R11, desc[UR4][R10.64] ;  /* 0x000000040a0b7981 */ /* 0x000ea4000c1e1900 */
[----:B------:R-:W-:-:S02]  /*02f0*/  IMAD R23, R5, R8, R17 ;  /* 0x0000000805177224 */ /* 0x000fc400078e0211 */
[--C-:B------:R-:W-:Y:S01]  /*0300*/  IMAD.WIDE R16, R25, 0x4, R2.reuse ;  /* 0x0000000419107825 */ /* 0x100fe200078e0202 */
[----:B------:R-:W3:Y:S03]  /*0310*/  LDG.E R21, desc[UR4][R20.64] ;  /* 0x0000000414157981 */ /* 0x000ee6000c1e1900 */
[--C-:B------:R-:W-:Y:S02]  /*0320*/  IMAD.WIDE R18, R19, 0x4, R2.reuse ;  /* 0x0000000413127825 */ /* 0x100fe400078e0202 */
[----:B------:R-:W4:Y:S02]  /*0330*/  LDG.E R16, desc[UR4][R16.64] ;  /* 0x0000000410107981 */ /* 0x000f24000c1e1900 */
[--C-:B------:R-:W-:Y:S02]  /*0340*/  IMAD.WIDE R22, R23, 0x4, R2.reuse ;  /* 0x0000000417167825 */ /* 0x100fe400078e0202 */
[----:B------:R-:W5:Y:S02]  /*0350*/  LDG.E R18, desc[UR4][R18.64] ;  /* 0x0000000412127981 */ /* 0x000f64000c1e1900 */
[----:B------:R-:W-:-:S02]  /*0360*/  IMAD.WIDE R2, R9, 0x4, R2 ;  /* 0x0000000409027825 */ /* 0x000fc400078e0202 */
[----:B------:R-:W5:Y:S04]  /*0370*/  LDG.E R22, desc[UR4][R22.64] ;  /* 0x0000000416167981 */ /* 0x000f68000c1e1900 */
[----:B------:R-:W5:Y:S01]  /*0380*/  LDG.E R2, desc[UR4][R2.64] ;  /* 0x0000000402027981 */ /* 0x000f62000c1e1900 */
[----:B------:R-:W-:Y:S01]  /*0390*/  BSSY.RECONVERGENT B0, `(.L_x_14) ;  /* 0x000001b000007945 */ /* 0x000fe20003800200 */
[----:B--2---:R-:W-:Y:S01]  /*03a0*/  FFMA R12, R12, 2, R11 ;  /* 0x400000000c0c7823 */ /* 0x004fe2000000000b */
[----:B---3--:R-:W-:-:S03]  /*03b0*/  FFMA R13, R14, 2, R21 ;  /* 0x400000000e0d7823 */ /* 0x008fc60000000015 */
[----:B------:R-:W-:Y:S01]  /*03c0*/  FADD R9, R21, R12 ;  /* 0x0000000c15097221 */ /* 0x000fe20000000000 */
[----:B----4-:R-:W-:-:S03]  /*03d0*/  FADD R13, R16, R13 ;  /* 0x0000000d100d7221 */ /* 0x010fc60000000000 */
[----:B------:R-:W-:Y:S01]  /*03e0*/  FADD R9, -R16, R9 ;  /* 0x0000000910097221 */ /* 0x000fe20000000100 */
[----:B-----5:R-:W-:Y:S01]  /*03f0*/  FADD R0, R18, R18 ;  /* 0x0000001212007221 */ /* 0x020fe20000000000 */
[----:B------:R-:W-:Y:S01]  /*0400*/  FADD R4, R22, R22 ;  /* 0x0000001616047221 */ /* 0x000fe20000000000 */
[C---:B------:R-:W-:Y:S02]  /*0410*/  FADD R13, -R2.reuse, R13 ;  /* 0x0000000d020d7221 */ /* 0x040fe40000000100 */
[----:B------:R-:W-:Y:S02]  /*0420*/  FADD R9, R9, -R0 ;  /* 0x8000000009097221 */ /* 0x000fe40000000000 */
[----:B------:R-:W-:Y:S02]  /*0430*/  FADD R4, R13, -R4 ;  /* 0x800000040d047221 */ /* 0x000fe40000000000 */
[----:B------:R-:W-:Y:S02]  /*0440*/  FADD R2, -R2, R9 ;  /* 0x0000000902027221 */ /* 0x000fe40000000100 */
[----:B------:R-:W-:-:S05]  /*0450*/  FADD R11, -R11, R4 ;  /* 0x000000040b0b7221 */ /* 0x000fca0000000100 */
[----:B------:R-:W-:-:S04]  /*0460*/  FSETP.GT.AND P2, PT, |R2|, |R11|, PT ;  /* 0x4000000b0200720b */ /* 0x000fc80003f44200 */
[----:B------:R-:W-:-:S04]  /*0470*/  FSEL R3, |R2|, |R11|, P2 ;  /* 0x4000000b02037208 */ /* 0x000fc80001000200 */
[----:B------:R-:W0:Y:S01]  /*0480*/  MUFU.RCP R4, R3 ;  /* 0x0000000300047308 */ /* 0x000e220000001000 */
[----:B------:R-:W-:-:S07]  /*0490*/  FSEL R0, |R11|, |R2|, P2 ;  /* 0x400000020b007208 */ /* 0x000fce0001000200 */
[----:B------:R-:W1:Y:S01]  /*04a0*/  FCHK P0, R0, R3 ;  /* 0x0000000300007302 */ /* 0x000e620000000000 */
[----:B0-----:R-:W-:-:S04]  /*04b0*/  FFMA R9, -R3, R4, 1 ;  /* 0x3f80000003097423 */ /* 0x001fc80000000104 */
[----:B------:R-:W-:-:S04]  /*04c0*/  FFMA R9, R4, R9, R4 ;  /* 0x0000000904097223 */ /* 0x000fc80000000004 */
[----:B------:R-:W-:-:S04]  /*04d0*/  FFMA R4, R0, R9, RZ ;  /* 0x0000000900047223 */ /* 0x000fc800000000ff */
[----:B------:R-:W-:-:S04]  /*04e0*/  FFMA R6, -R3, R4, R0 ;  /* 0x0000000403067223 */ /* 0x000fc80000000100 */
[----:B------:R-:W-:Y:S01]  /*04f0*/  FFMA R4, R9, R6, R4 ;  /* 0x0000000609047223 */ /* 0x000fe20000000004 */
[----:B-1----:R-:W-:Y:S06]  /*0500*/  @!P0 BRA `(.L_x_15) ;  /* 0x00000000000c8947 */ /* 0x002fec0003800000 */
[----:B------:R-:W-:-:S07]  /*0510*/  MOV R4, 0x530 ;  /* 0x0000053000047802 */ /* 0x000fce0000000f00 */
[----:B------:R-:W-:Y:S05]  /*0520*/  CALL.REL.NOINC `($__internal_1_$__cuda_sm3x_div_rn_noftz_f32_slowpath) ;  /* 0x0000000000a07944 */ /* 0x000fea0003c00000 */
[----:B------:R-:W-:-:S07]  /*0530*/  IMAD.MOV.U32 R4, RZ, RZ, R0 ;  /* 0x000000ffff047224 */ /* 0x000fce00078e0000 */
.L_x_15:
[----:B------:R-:W-:Y:S05]  /*0540*/  BSYNC.RECONVERGENT B0 ;  /* 0x0000000000007941 */ /* 0x000fea0003800200 */
.L_x_14:
[----:B------:R-:W-:Y:S02]  /*0550*/  IMAD.MOV.U32 R9, RZ, RZ, 0x3b33710b ;  /* 0x3b33710bff097424 */ /* 0x000fe400078e00ff */
[----:B------:R-:W-:Y:S01]  /*0560*/  FMUL R0, R4, R4 ;  /* 0x0000000404007220 */ /* 0x000fe20000400000 */
[----:B------:R-:W-:Y:S01]  /*0570*/  HFMA2 R6, -RZ, RZ, 1.857421875, -1409 ;  /* 0x3f6ee581ff067431 */ /* 0x000fe200000001ff */
[C---:B------:R-:W-:Y:S01]  /*0580*/  ISETP.GE.AND P0, PT, R11.reuse, RZ, PT ;  /* 0x000000ff0b00720c */ /* 0x040fe20003f06270 */
[----:B------:R-:W0:Y:S01]  /*0590*/  LDCU UR8, c[0x0][0x380] ;  /* 0x00007000ff0877ac */ /* 0x000e220008000800 */
[----:B------:R-:W-:Y:S01]  /*05a0*/  FFMA R9, R0, R9, -0.015681877732276916504 ;  /* 0xbc80774800097423 */ /* 0x000fe20000000009 */
[----:B------:R-:W-:Y:S01]  /*05b0*/  FSETP.NEU.AND P3, PT, |R11|, |R2|, PT ;  /* 0x400000020b00720b */ /* 0x000fe20003f6d200 */
[----:B------:R-:W-:Y:S01]  /*05c0*/  FADD R11, |R2|, |R11| ;  /* 0x4000000b020b7221 */ /* 0x000fe20000000200 */
[----:B------:R-:W-:Y:S01]  /*05d0*/  FSETP.NEU.AND P1, PT, R3, RZ, PT ;  /* 0x000000ff0300720b */ /* 0x000fe20003f2d000 */
[----:B------:R-:W-:Y:S01]  /*05e0*/  FFMA R9, R0, R9, 0.042200751602649688721 ;  /* 0x3d2cdab200097423 */ /* 0x000fe20000000009 */
[----:B------:R-:W-:Y:S01]  /*05f0*/  UMOV UR6, 0x1a5d2372 ;  /* 0x1a5d237200067882 */ /* 0x000fe20000000000 */
[----:B------:R-:W-:-:S02]  /*0600*/  UMOV UR7, 0x404ca5dc ;  /* 0x404ca5dc00077882 */ /* 0x000fc40000000000 */
[----:B------:R-:W-:-:S04]  /*0610*/  FFMA R9, R0, R9, -0.074792981147766113281 ;  /* 0xbd992d1000097423 */ /* 0x000fc80000000009 */
[----:B------:R-:W-:-:S04]  /*0620*/  FFMA R9, R0, R9, 0.10640415549278259277 ;  /* 0x3dd9ea6c00097423 */ /* 0x000fc80000000009 */
[----:B------:R-:W-:Y:S01]  /*0630*/  FFMA R9, R0, R9, -0.14207722246646881104 ;  /* 0xbe117cb100097423 */ /* 0x000fe20000000009 */
[----:B0-----:R-:W-:-:S03]  /*0640*/  IMAD R5, R5, UR8, R7 ;  /* 0x0000000805057c24 */ /* 0x001fc6000f8e0207 */
[----:B------:R-:W-:-:S04]  /*0650*/  FFMA R9, R0, R9, 0.19993925094604492188 ;  /* 0x3e4cbce000097423 */ /* 0x000fc80000000009 */
[----:B------:R-:W-:-:S04]  /*0660*/  FFMA R9, R0, R9, -0.33333197236061096191 ;  /* 0xbeaaaa7d00097423 */ /* 0x000fc80000000009 */
[----:B------:R-:W-:-:S04]  /*0670*/  FMUL R9, R0, R9 ;  /* 0x0000000900097220 */ /* 0x000fc80000400000 */
[----:B------:R-:W-:Y:S01]  /*0680*/  FFMA R9, R9, R4, R4 ;  /* 0x0000000409097223 */ /* 0x000fe20000000004 */
[----:B------:R-:W-:-:S03]  /*0690*/  FSEL R4, R6, 1.8663789033889770508, P2 ;  /* 0x3feee58106047808 */ /* 0x000fc60001000000 */
[----:B------:R-:W-:-:S05]  /*06a0*/  FFMA R0, R6, 1.6832555532455444336, -R9 ;  /* 0x3fd774eb06007823 */ /* 0x000fca0000000809 */
[-C--:B------:R-:W-:Y:S01]  /*06b0*/  FSEL R13, R0, R9.reuse, P2 ;  /* 0x00000009000d7208 */ /* 0x080fe20001000000 */
[----:B------:R-:W-:Y:S01]  /*06c0*/  IMAD.MOV.U32 R0, RZ, RZ, 0x4016cbe4 ;  /* 0x4016cbe4ff007424 */ /* 0x000fe200078e00ff */
[----:B------:R-:W-:-:S05]  /*06d0*/  FSEL R9, R9, -R9, P2 ;  /* 0x8000000909097208 */ /* 0x000fca0001000000 */
[----:B------:R-:W-:Y:S01]  /*06e0*/  @!P0 FFMA R13, R4, 1.6832555532455444336, R9 ;  /* 0x3fd774eb040d8823 */ /* 0x000fe20000000009 */
[----:B------:R-:W-:Y:S01]  /*06f0*/  @!P3 FSEL R13, R0, 0.78539818525314331055, !P0 ;  /* 0x3f490fdb000db808 */ /* 0x000fe20004000000 */
[----:B------:R-:W0:Y:S01]  /*0700*/  LDC.64 R8, c[0x0][0x390] ;  /* 0x0000e400ff087b82 */ /* 0x000e220000000a00 */
[----:B------:R-:W-:Y:S02]  /*0710*/  @!P1 FSEL R13, RZ, 3.1415927410125732422, P0 ;  /* 0x40490fdbff0d9808 */ /* 0x000fe40000000000 */
[----:B------:R-:W-:Y:S02]  /*0720*/  FSETP.NAN.AND P0, PT, R11, R11, PT ;  /* 0x0000000b0b00720b */ /* 0x000fe40003f08000 */
[----:B------:R-:W-:-:S04]  /*0730*/  LOP3.LUT R2, R13, 0x80000000, R2, 0xb8, !PT ;  /* 0x800000000d027812 */ /* 0x000fc800078eb802 */
[----:B------:R-:W-:-:S04]  /*0740*/  FSEL R11, R11, R2, P0 ;  /* 0x000000020b0b7208 */ /* 0x000fc80000000000 */
[----:B------:R-:W1:Y:S01]  /*0750*/  F2F.F64.F32 R2, R11 ;  /* 0x0000000b00027310 */ /* 0x000e620000201800 */
[----:B0-----:R-:W-:Y:S01]  /*0760*/  IMAD.WIDE R4, R5, 0x4, R8 ;  /* 0x0000000405047825 */ /* 0x001fe200078e0208 */
[----:B-1----:R-:W-:-:S10]  /*0770*/  DMUL R2, R2, UR6 ;  /* 0x0000000602027c28 */ /* 0x002fd40008000000 */
[----:B------:R-:W0:Y:S02]  /*0780*/  F2I.F64.TRUNC R3, R2 ;  /* 0x0000000200037311 */ /* 0x000e24000030d100 */
[----:B0-----:R-:W-:Y:S01]  /*0790*/  STG.E desc[UR4][R4.64], R3 ;  /* 0x0000000304007986 */ /* 0x001fe2000c101904 */
[----:B------:R-:W-:Y:S05]  /*07a0*/  EXIT ;  /* 0x000000000000794d */ /* 0x000fea0003800000 */
        .weak           $__internal_1_$__cuda_sm3x_div_rn_noftz_f32_slowpath
        .type           $__internal_1_$__cuda_sm3x_div_rn_noftz_f32_slowpath,@function
        .size           $__internal_1_$__cuda_sm3x_div_rn_noftz_f32_slowpath,(.L_x_29 - $__internal_1_$__cuda_sm3x_div_rn_noftz_f32_slowpath)
$__internal_1_$__cuda_sm3x_div_rn_noftz_f32_slowpath:
[--C-:B------:R-:W-:Y:S01]  /*07b0*/  SHF.R.U32.HI R8, RZ, 0x17, R3.reuse ;  /* 0x00000017ff087819 */ /* 0x100fe20000011603 */
[----:B------:R-:W-:Y:S01]  /*07c0*/  BSSY.RECONVERGENT B1, `(.L_x_16) ;  /* 0x0000064000017945 */ /* 0x000fe20003800200 */
[--C-:B------:R-:W-:Y:S01]  /*07d0*/  SHF.R.U32.HI R6, RZ, 0x17, R0.reuse ;  /* 0x00000017ff067819 */ /* 0x100fe20000011600 */
[----:B------:R-:W-:Y:S01]  /*07e0*/  IMAD.MOV.U32 R10, RZ, RZ, R0 ;  /* 0x000000ffff0a7224 */ /* 0x000fe200078e0000 */
[----:B------:R-:W-:Y:S01]  /*07f0*/  LOP3.LUT R8, R8, 0xff, RZ, 0xc0, !PT ;  /* 0x000000ff08087812 */ /* 0x000fe200078ec0ff */
[----:B------:R-:W-:Y:S01]  /*0800*/  IMAD.MOV.U32 R13, RZ, RZ, R3 ;  /* 0x000000ffff0d7224 */ /* 0x000fe200078e0003 */
[----:B------:R-:W-:-:S03]  /*0810*/  LOP3.LUT R9, R6, 0xff, RZ, 0xc0, !PT ;  /* 0x000000ff06097812 */ /* 0x000fc600078ec0ff */
[----:B------:R-:W-:Y:S01]  /*0820*/  VIADD R14, R8, 0xffffffff ;  /* 0xffffffff080e7836 */ /* 0x000fe20000000000 */
[----:B------:R-:W-:-:S04]  /*0830*/  IADD3 R12, PT, PT, R9, -0x1, RZ ;  /* 0xffffffff090c7810 */ /* 0x000fc80007ffe0ff */
[----:B------:R-:W-:-:S04]  /*0840*/  ISETP.GT.U32.AND P0, PT, R14, 0xfd, PT ;  /* 0x000000fd0e00780c */ /* 0x000fc80003f04070 */
[----:B------:R-:W-:-:S13]  /*0850*/  ISETP.GT.U32.OR P0, PT, R12, 0xfd, P0 ;  /* 0x000000fd0c00780c */ /* 0x000fda0000704470 */
[----:B------:R-:W-:Y:S01]  /*0860*/  @!P0 MOV R6, RZ ;  /* 0x000000ff00068202 */ /* 0x000fe20000000f00 */
[----:B------:R-:W-:Y:S06]  /*0870*/  @!P0 BRA `(.L_x_17) ;  /* 0x00000000005c8947 */ /* 0x000fec0003800000 */
[----:B------:R-:W-:Y:S02]  /*0880*/  FSETP.GTU.FTZ.AND P1, PT, |R3|, +INF , PT ;  /* 0x7f8000000300780b */ /* 0x000fe40003f3c200 */
        /* <DEDUP_REMOVED lines=17> */
[----:B------:R-:W-:Y:S02]  /*09a0*/  @P0 IMAD.MOV.U32 R6, RZ, RZ, RZ ;  /* 0x000000ffff060224 */ /* 0x000fe400078e00ff */
[----:B------:R-:W-:Y:S01]  /*09b0*/  @!P0 FFMA R10, R0, 1.84467440737095516160e+19, RZ ;  /* 0x5f800000000a8823 */ /* 0x000fe200000000ff */
[----:B------:R-:W-:Y:S02]  /*09c0*/  @!P0 IMAD.MOV.U32 R6, RZ, RZ, -0x40 ;  /* 0xffffffc0ff068424 */ /* 0x000fe400078e00ff */
[----:B------:R-:W-:-:S03]  /*09d0*/  @!P1 FFMA R13, R3, 1.84467440737095516160e+19, RZ ;  /* 0x5f800000030d9823 */ /* 0x000fc600000000ff */
[----:B------:R-:W-:-:S07]  /*09e0*/  @!P1 IADD3 R6, PT, PT, R6, 0x40, RZ ;  /* 0x0000004006069810 */ /* 0x000fce0007ffe0ff */
.L_x_17:
[----:B------:R-:W-:Y:S01]  /*09f0*/  LEA R0, R8, 0xc0800000, 0x17 ;  /* 0xc080000008007811 */ /* 0x000fe200078eb8ff */
[----:B------:R-:W-:Y:S01]  /*0a00*/  VIADD R9, R9, 0xffffff81 ;  /* 0xffffff8109097836 */ /* 0x000fe20000000000 */
[----:B------:R-:W-:Y:S03]  /*0a10*/  BSSY.RECONVERGENT B2, `(.L_x_22) ;  /* 0x0000035000027945 */ /* 0x000fe60003800200 */
[----:B------:R-:W-:Y:S02]  /*0a20*/  IMAD.IADD R12, R13, 0x1, -R0 ;  /* 0x000000010d0c7824 */ /* 0x000fe400078e0a00 */
[C---:B------:R-:W-:Y:S01]  /*0a30*/  IMAD R0, R9.reuse, -0x800000, R10 ;  /* 0xff80000009007824 */ /* 0x040fe200078e020a */
[----:B------:R-:W-:Y:S01]  /*0a40*/  IADD3 R9, PT, PT, R9, 0x7f, -R8 ;  /* 0x0000007f09097810 */ /* 0x000fe20007ffe808 */
[----:B------:R-:W0:Y:S01]  /*0a50*/  MUFU.RCP R13, R12 ;  /* 0x0000000c000d7308 */ /* 0x000e220000001000 */
[----:B------:R-:W-:-:S02]  /*0a60*/  FADD.FTZ R15, -R12, -RZ ;  /* 0x800000ff0c0f7221 */ /* 0x000fc40000010100 */
[----:B------:R-:W-:Y:S02]  /*0a70*/  IADD3 R9, PT, PT, R9, R6, RZ ;  /* 0x0000000609097210 */ /* 0x000fe40007ffe0ff */
        /* <DEDUP_REMOVED lines=8> */
[----:B------:R-:W-:-:S05]  /*0b00*/  LOP3.LUT R8, R8, 0xff, RZ, 0xc0, !PT ;  /* 0x000000ff08087812 */ /* 0x000fca00078ec0ff */
[----:B------:R-:W-:-:S04]  /*0b10*/  IMAD.IADD R12, R8, 0x1, R9 ;  /* 0x00000001080c7824 */ /* 0x000fc800078e0209 */
        /* <DEDUP_REMOVED lines=11> */
[C---:B------:R-:W-:Y:S01]  /*0bd0*/  IADD3 R13, PT, PT, R12.reuse, 0x20, RZ ;  /* 0x000000200c0d7810 */ /* 0x040fe20007ffe0ff */
[CCC-:B------:R-:W-:Y:S01]  /*0be0*/  FFMA.RM R9, R17.reuse, R15.reuse, R10.reuse ;  /* 0x0000000f11097223 */ /* 0x1c0fe2000000400a */
[----:B------:R-:W-:Y:S02]  /*0bf0*/  ISETP.NE.AND P3, PT, R12, RZ, PT ;  /* 0x000000ff0c00720c */ /* 0x000fe40003f65270 */
[----:B------:R-:W-:Y:S01]  /*0c00*/  LOP3.LUT R8, R6, 0x7fffff, RZ, 0xc0, !PT ;  /* 0x007fffff06087812 */ /* 0x000fe200078ec0ff */
[----:B------:R-:W-:Y:S01]  /*0c10*/  FFMA.RP R6, R17, R15, R10 ;  /* 0x0000000f11067223 */ /* 0x000fe2000000800a */
[----:B------:R-:W-:Y:S01]  /*0c20*/  IMAD.MOV R10, RZ, RZ, -R12 ;  /* 0x000000ffff0a7224 */ /* 0x000fe200078e0a0c */
[----:B------:R-:W-:Y:S02]  /*0c30*/  ISETP.NE.AND P1, PT, R12, RZ, PT ;  /* 0x000000ff0c00720c */ /* 0x000fe40003f25270 */
[----:B------:R-:W-:-:S02]  /*0c40*/  LOP3.LUT R8, R8, 0x800000, RZ, 0xfc, !PT ;  /* 0x0080000008087812 */ /* 0x000fc400078efcff */
[----:B------:R-:W-:Y:S02]  /*0c50*/  FSETP.NEU.FTZ.AND P0, PT, R6, R9, PT ;  /* 0x000000090600720b */ /* 0x000fe40003f1d000 */
[----:B------:R-:W-:Y:S02]  /*0c60*/  SHF.L.U32 R13, R8, R13, RZ ;  /* 0x0000000d080d7219 */ /* 0x000fe400000006ff */
[----:B------:R-:W-:Y:S02]  /*0c70*/  SEL R9, R10, RZ, P3 ;  /* 0x000000ff0a097207 */ /* 0x000fe40001800000 */
[----:B------:R-:W-:Y:S02]  /*0c80*/  ISETP.NE.AND P1, PT, R13, RZ, P1 ;  /* 0x000000ff0d00720c */ /* 0x000fe40000f25270 */
[----:B------:R-:W-:Y:S02]  /*0c90*/  SHF.R.U32.HI R9, RZ, R9, R8 ;  /* 0x00000009ff097219 */ /* 0x000fe40000011608 */
[----:B------:R-:W-:-:S02]  /*0ca0*/  PLOP3.LUT P0, PT, P0, P1, PT, 0xf8, 0x8f ;  /* 0x00000000008f781c */ /* 0x000fc40000703f70 */
[----:B------:R-:W-:Y:S02]  /*0cb0*/  SHF.R.U32.HI R13, RZ, 0x1, R9 ;  /* 0x00000001ff0d7819 */ /* 0x000fe40000011609 */
[----:B------:R-:W-:-:S04]  /*0cc0*/  SEL R6, RZ, 0x1, !P0 ;  /* 0x00000001ff067807 */ /* 0x000fc80004000000 */
[----:B------:R-:W-:-:S04]  /*0cd0*/  LOP3.LUT R6, R6, 0x1, R13, 0xf8, !PT ;  /* 0x0000000106067812 */ /* 0x000fc800078ef80d */
[----:B------:R-:W-:-:S05]  /*0ce0*/  LOP3.LUT R6, R6, R9, RZ, 0xc0, !PT ;  /* 0x0000000906067212 */ /* 0x000fca00078ec0ff */
[----:B------:R-:W-:-:S05]  /*0cf0*/  IMAD.IADD R13, R13, 0x1, R6 ;  /* 0x000000010d0d7824 */ /* 0x000fca00078e0206 */
[----:B------:R-:W-:Y:S01]  /*0d00*/  LOP3.LUT R0, R13, R0, RZ, 0xfc, !PT ;  /* 0x000000000d007212 */ /* 0x000fe200078efcff */
[----:B------:R-:W-:Y:S06]  /*0d10*/  BRA `(.L_x_25) ;  /* 0x0000000000107947 */ /* 0x000fec0003800000 */
.L_x_24:
[----:B------:R-:W-:-:S04]  /*0d20*/  LOP3.LUT R0, R0, 0x80000000, RZ, 0xc0, !PT ;  /* 0x8000000000007812 */ /* 0x000fc800078ec0ff */
[----:B------:R-:W-:Y:S01]  /*0d30*/  LOP3.LUT R0, R0, 0x7f800000, RZ, 0xfc, !PT ;  /* 0x7f80000000007812 */ /* 0x000fe200078efcff */
[----:B------:R-:W-:Y:S06]  /*0d40*/  BRA `(.L_x_25) ;  /* 0x0000000000047947 */ /* 0x000fec0003800000 */
.L_x_23:
[----:B------:R-:W-:-:S07]  /*0d50*/  LEA R0, R9, R0, 0x17 ;  /* 0x0000000009007211 */ /* 0x000fce00078eb8ff */
.L_x_25:
[----:B------:R-:W-:Y:S05]  /*0d60*/  BSYNC.RECONVERGENT B2 ;  /* 0x0000000000027941 */ /* 0x000fea0003800200 */
.L_x_22:
[----:B------:R-:W-:Y:S05]  /*0d70*/  BRA `(.L_x_26) ;  /* 0x0000000000207947 */ /* 0x000fea0003800000 */
.L_x_21:
[----:B------:R-:W-:-:S04]  /*0d80*/  LOP3.LUT R0, R13, 0x80000000, R10, 0x48, !PT ;  /* 0x800000000d007812 */ /* 0x000fc800078e480a */
[----:B------:R-:W-:Y:S01]  /*0d90*/  LOP3.LUT R0, R0, 0x7f800000, RZ, 0xfc, !PT ;  /* 0x7f80000000007812 */ /* 0x000fe200078efcff */
[----:B------:R-:W-:Y:S06]  /*0da0*/  BRA `(.L_x_26) ;  /* 0x0000000000147947 */ /* 0x000fec0003800000 */
.L_x_20:
[----:B------:R-:W-:Y:S01]  /*0db0*/  LOP3.LUT R0, R13, 0x80000000, R10, 0x48, !PT ;  /* 0x800000000d007812 */ /* 0x000fe200078e480a */
[----:B------:R-:W-:Y:S06]  /*0dc0*/  BRA `(.L_x_26) ;  /* 0x00000000000c7947 */ /* 0x000fec0003800000 */
.L_x_19:
[----:B------:R-:W0:Y:S01]  /*0dd0*/  MUFU.RSQ R0, -QNAN ;  /* 0xffc0000000007908 */ /* 0x000e220000001400 */
[----:B------:R-:W-:Y:S05]  /*0de0*/  BRA `(.L_x_26) ;  /* 0x0000000000047947 */ /* 0x000fea0003800000 */
.L_x_18:
[----:B------:R-:W-:-:S07]  /*0df0*/  FADD.FTZ R0, R0, R3 ;  /* 0x0000000300007221 */ /* 0x000fce0000010000 */
.L_x_26:
[----:B------:R-:W-:Y:S05]  /*0e00*/  BSYNC.RECONVERGENT B1 ;  /* 0x0000000000017941 */ /* 0x000fea0003800200 */
.L_x_16:
[----:B------:R-:W-:Y:S02]  /*0e10*/  HFMA2 R9, -RZ, RZ, 0, 0 ;  /* 0x00000000ff097431 */ /* 0x000fe400000001ff */
[----:B------:R-:W-:-:S04]  /*0e20*/  IMAD.MOV.U32 R8, RZ, RZ, R4 ;  /* 0x000000ffff087224 */ /* 0x000fc800078e0004 */
[----:B0-----:R-:W-:Y:S05]  /*0e30*/  RET.REL.NODEC R8 `(SOBEL) ;  /* 0xfffffff008707950 */ /* 0x001fea0003c3ffff */
.L_x_27:
        /* <DEDUP_REMOVED lines=12> */
.L_x_29:


//--------------------- .nv.shared.reserved.0     --------------------------
	.section	.nv.shared.reserved.0,"aw",@nobits
	.weak		__nv_reservedSMEM_offset_0_alias
	.size		__nv_reservedSMEM_offset_0_alias, 0, 64
	.other		__nv_reservedSMEM_offset_0_alias,@"STO_CUDA_RESERVED_SHARED STV_DEFAULT"
__nv_reservedSMEM_offset_0_alias:
	.zero		0
	.zero		64


//--------------------- .nv.constant0.DIFFUSION_UPDATE_AND_SOBEL_THEN_EVAPORATION --------------------------
	.section	.nv.constant0.DIFFUSION_UPDATE_AND_SOBEL_THEN_EVAPORATION,"a",@progbits
	.sectionflags	@""
	.align	4
.nv.constant0.DIFFUSION_UPDATE_AND_SOBEL_THEN_EVAPORATION:
	.zero		936


//--------------------- .nv.constant0.SOBEL       --------------------------
	.section	.nv.constant0.SOBEL,"a",@progbits
	.sectionflags	@""
	.align	4
.nv.constant0.SOBEL:
	.zero		920


//--------------------- SYMBOLS --------------------------

	.type		.nv.reservedSmem.offset0,@object
	.size		.nv.reservedSmem.offset0,0x4
